	.headerflags	@"EF_CUDA_TEXMODE_UNIFIED EF_CUDA_64BIT_ADDRESS EF_CUDA_ACCELERATORS EF_CUDA_SM90 EF_CUDA_VIRTUAL_SM(EF_CUDA_SM90)"
	.elftype	@"ET_EXEC"


//--------------------- .nv.info                  --------------------------
	.section	.nv.info,"",@"SHT_CUDA_INFO"
	.align	4


	//----- nvinfo : EIATTR_REGCOUNT
	.align		4
        /*0000*/ 	.byte	0x04, 0x2f
        /*0002*/ 	.short	(.L_2 - .L_1)
	.align		4
.L_1:
        /*0004*/ 	.word	index@(triton_)
        /*0008*/ 	.word	0x00000020


	//----- nvinfo : EIATTR_MIN_STACK_SIZE
	.align		4
.L_2:
        /*000c*/ 	.byte	0x04, 0x12
        /*000e*/ 	.short	(.L_4 - .L_3)
	.align		4
.L_3:
        /*0010*/ 	.word	index@(triton_)
        /*0014*/ 	.word	0x00000000


	//----- nvinfo : EIATTR_FRAME_SIZE
	.align		4
.L_4:
        /*0018*/ 	.byte	0x04, 0x11
        /*001a*/ 	.short	(.L_6 - .L_5)
	.align		4
.L_5:
        /*001c*/ 	.word	index@(triton_)
        /*0020*/ 	.word	0x00000000


	//----- nvinfo : EIATTR_MIN_STACK_SIZE
	.align		4
.L_6:
        /*0024*/ 	.byte	0x04, 0x12
        /*0026*/ 	.short	(.L_8 - .L_7)
	.align		4
.L_7:
        /*0028*/ 	.word	index@(triton_)
        /*002c*/ 	.word	0x00000000
.L_8:


//--------------------- .nv.info.triton_          --------------------------
	.section	.nv.info.triton_,"",@"SHT_CUDA_INFO"
	.sectionflags	@""
	.align	4


	//----- nvinfo : EIATTR_CUDA_API_VERSION
	.align		4
        /*0000*/ 	.byte	0x04, 0x37
        /*0002*/ 	.short	(.L_10 - .L_9)
.L_9:
        /*0004*/ 	.word	0x0000007c


	//----- nvinfo : EIATTR_KPARAM_INFO
	.align		4
.L_10:
        /*0008*/ 	.byte	0x04, 0x17
        /*000a*/ 	.short	(.L_12 - .L_11)
.L_11:
        /*000c*/ 	.word	0x00000000
        /*0010*/ 	.short	0x0009
        /*0012*/ 	.short	0x0044
        /*0014*/ 	.byte	0x00, 0xf0, 0x11, 0x00


	//----- nvinfo : EIATTR_KPARAM_INFO
	.align		4
.L_12:
        /*0018*/ 	.byte	0x04, 0x17
        /*001a*/ 	.short	(.L_14 - .L_13)
.L_13:
        /*001c*/ 	.word	0x00000000
        /*0020*/ 	.short	0x0008
        /*0022*/ 	.short	0x0040
        /*0024*/ 	.byte	0x00, 0xf0, 0x11, 0x00


	//----- nvinfo : EIATTR_KPARAM_INFO
	.align		4
.L_14:
        /*0028*/ 	.byte	0x04, 0x17
        /*002a*/ 	.short	(.L_16 - .L_15)
.L_15:
        /*002c*/ 	.word	0x00000000
        /*0030*/ 	.short	0x0007
        /*0032*/ 	.short	0x0038
        /*0034*/ 	.byte	0x00, 0xf0, 0x21, 0x00


	//----- nvinfo : EIATTR_KPARAM_INFO
	.align		4
.L_16:
        /*0038*/ 	.byte	0x04, 0x17
        /*003a*/ 	.short	(.L_18 - .L_17)
.L_17:
        /*003c*/ 	.word	0x00000000
        /*0040*/ 	.short	0x0006
        /*0042*/ 	.short	0x0030
        /*0044*/ 	.byte	0x00, 0xf0, 0x21, 0x00


	//----- nvinfo : EIATTR_KPARAM_INFO
	.align		4
.L_18:
        /*0048*/ 	.byte	0x04, 0x17
        /*004a*/ 	.short	(.L_20 - .L_19)
.L_19:
        /*004c*/ 	.word	0x00000000
        /*0050*/ 	.short	0x0005
        /*0052*/ 	.short	0x0028
        /*0054*/ 	.byte	0x00, 0xf0, 0x21, 0x00


	//----- nvinfo : EIATTR_KPARAM_INFO
	.align		4
.L_20:
        /*0058*/ 	.byte	0x04, 0x17
        /*005a*/ 	.short	(.L_22 - .L_21)
.L_21:
        /*005c*/ 	.word	0x00000000
        /*0060*/ 	.short	0x0004
        /*0062*/ 	.short	0x0020
        /*0064*/ 	.byte	0x00, 0xf0, 0x21, 0x00


	//----- nvinfo : EIATTR_KPARAM_INFO
	.align		4
.L_22:
        /*0068*/ 	.byte	0x04, 0x17
        /*006a*/ 	.short	(.L_24 - .L_23)
.L_23:
        /*006c*/ 	.word	0x00000000
        /*0070*/ 	.short	0x0003
        /*0072*/ 	.short	0x0018
        /*0074*/ 	.byte	0x00, 0xf0, 0x21, 0x00


	//----- nvinfo : EIATTR_KPARAM_INFO
	.align		4
.L_24:
        /*0078*/ 	.byte	0x04, 0x17
        /*007a*/ 	.short	(.L_26 - .L_25)
.L_25:
        /*007c*/ 	.word	0x00000000
        /*0080*/ 	.short	0x0002
        /*0082*/ 	.short	0x0010
        /*0084*/ 	.byte	0x00, 0xf0, 0x21, 0x00


	//----- nvinfo : EIATTR_KPARAM_INFO
	.align		4
.L_26:
        /*0088*/ 	.byte	0x04, 0x17
        /*008a*/ 	.short	(.L_28 - .L_27)
.L_27:
        /*008c*/ 	.word	0x00000000
        /*0090*/ 	.short	0x0001
        /*0092*/ 	.short	0x0008
        /*0094*/ 	.byte	0x00, 0xf0, 0x21, 0x00


	//----- nvinfo : EIATTR_KPARAM_INFO
	.align		4
.L_28:
        /*0098*/ 	.byte	0x04, 0x17
        /*009a*/ 	.short	(.L_30 - .L_29)
.L_29:
        /*009c*/ 	.word	0x00000000
        /*00a0*/ 	.short	0x0000
        /*00a2*/ 	.short	0x0000
        /*00a4*/ 	.byte	0x00, 0xf0, 0x21, 0x00


	//----- nvinfo : EIATTR_SPARSE_MMA_MASK
	.align		4
.L_30:
        /*00a8*/ 	.byte	0x03, 0x50
        /*00aa*/ 	.short	0x0000


	//----- nvinfo : EIATTR_MAXREG_COUNT
	.align		4
        /*00ac*/ 	.byte	0x03, 0x1b
        /*00ae*/ 	.short	0x00ff


	//----- nvinfo : EIATTR_COOP_GROUP_MASK_REGIDS
	.align		4
        /*00b0*/ 	.byte	0x04, 0x29
        /*00b2*/ 	.short	(.L_32 - .L_31)


	//   ....[0]....
.L_31:
        /*00b4*/ 	.word	0xffffffff


	//   ....[1]....
        /*00b8*/ 	.word	0xffffffff


	//   ....[2]....
        /*00bc*/ 	.word	0xffffffff


	//   ....[3]....
        /*00c0*/ 	.word	0xffffffff


	//   ....[4]....
        /*00c4*/ 	.word	0xffffffff


	//   ....[5]....
        /*00c8*/ 	.word	0xffffffff


	//   ....[6]....
        /*00cc*/ 	.word	0xffffffff


	//   ....[7]....
        /*00d0*/ 	.word	0xffffffff


	//   ....[8]....
        /*00d4*/ 	.word	0xffffffff


	//   ....[9]....
        /*00d8*/ 	.word	0xffffffff


	//   ....[10]....
        /*00dc*/ 	.word	0xffffffff


	//   ....[11]....
        /*00e0*/ 	.word	0xffffffff


	//   ....[12]....
        /*00e4*/ 	.word	0xffffffff


	//   ....[13]....
        /*00e8*/ 	.word	0xffffffff


	//   ....[14]....
        /*00ec*/ 	.word	0xffffffff


	//   ....[15]....
        /*00f0*/ 	.word	0xffffffff


	//   ....[16]....
        /*00f4*/ 	.word	0xffffffff


	//   ....[17]....
        /*00f8*/ 	.word	0xffffffff


	//   ....[18]....
        /*00fc*/ 	.word	0xffffffff


	//----- nvinfo : EIATTR_COOP_GROUP_INSTR_OFFSETS
	.align		4
.L_32:
        /*0100*/ 	.byte	0x04, 0x28
        /*0102*/ 	.short	(.L_34 - .L_33)


	//   ....[0]....
.L_33:
        /*0104*/ 	.word	0x00001510


	//   ....[1]....
        /*0108*/ 	.word	0x00001550


	//   ....[2]....
        /*010c*/ 	.word	0x00001660


	//   ....[3]....
        /*0110*/ 	.word	0x000016a0


	//   ....[4]....
        /*0114*/ 	.word	0x000017a0


	//   ....[5]....
        /*0118*/ 	.word	0x000017d0


	//   ....[6]....
        /*011c*/ 	.word	0x000018e0


	//   ....[7]....
        /*0120*/ 	.word	0x00001900


	//   ....[8]....
        /*0124*/ 	.word	0x00001a30


	//   ....[9]....
        /*0128*/ 	.word	0x00001a40


	//   ....[10]....
        /*012c*/ 	.word	0x00001c00


	//   ....[11]....
        /*0130*/ 	.word	0x00001c50


	//   ....[12]....
        /*0134*/ 	.word	0x00001c70


	//   ....[13]....
        /*0138*/ 	.word	0x00001c90


	//   ....[14]....
        /*013c*/ 	.word	0x00001d80


	//   ....[15]....
        /*0140*/ 	.word	0x00001dc0


	//   ....[16]....
        /*0144*/ 	.word	0x00001e00


	//   ....[17]....
        /*0148*/ 	.word	0x00001ef0


	//   ....[18]....
        /*014c*/ 	.word	0x00001f20


	//----- nvinfo : EIATTR_EXIT_INSTR_OFFSETS
	.align		4
.L_34:
        /*0150*/ 	.byte	0x04, 0x1c
        /*0152*/ 	.short	(.L_36 - .L_35)


	//   ....[0]....
.L_35:
        /*0154*/ 	.word	0x00002440


	//----- nvinfo : EIATTR_MAX_THREADS
	.align		4
.L_36:
        /*0158*/ 	.byte	0x04, 0x05
        /*015a*/ 	.short	(.L_38 - .L_37)
.L_37:
        /*015c*/ 	.word	0x00000100
        /*0160*/ 	.word	0x00000001
        /*0164*/ 	.word	0x00000001


	//----- nvinfo : EIATTR_CBANK_PARAM_SIZE
	.align		4
.L_38:
        /*0168*/ 	.byte	0x03, 0x19
        /*016a*/ 	.short	0x0048


	//----- nvinfo : EIATTR_PARAM_CBANK
	.align		4
        /*016c*/ 	.byte	0x04, 0x0a
        /*016e*/ 	.short	(.L_40 - .L_39)
	.align		4
.L_39:
        /*0170*/ 	.word	index@(.nv.constant0.triton_)
        /*0174*/ 	.short	0x0210
        /*0176*/ 	.short	0x0048


	//----- nvinfo : EIATTR_SW_WAR
	.align		4
.L_40:
        /*0178*/ 	.byte	0x04, 0x36
        /*017a*/ 	.short	(.L_42 - .L_41)
.L_41:
        /*017c*/ 	.word	0x00000008
.L_42:


//--------------------- .nv.callgraph             --------------------------
	.section	.nv.callgraph,"",@"SHT_CUDA_CALLGRAPH"
	.align	4
	.sectionentsize	8
	.align		4
        /*0000*/ 	.word	0x00000000
	.align		4
        /*0004*/ 	.word	0xffffffff
	.align		4
        /*0008*/ 	.word	0x00000000
	.align		4
        /*000c*/ 	.word	0xfffffffe
	.align		4
        /*0010*/ 	.word	0x00000000
	.align		4
        /*0014*/ 	.word	0xfffffffd
	.align		4
        /*0018*/ 	.word	0x00000000
	.align		4
        /*001c*/ 	.word	0xfffffffc


//--------------------- .nv.constant4             --------------------------
	.section	.nv.constant4,"a",@progbits
	.align	8
	.align		8
.nv.constant4:
        /*0000*/ 	.dword	_$_str


//--------------------- .text.triton_             --------------------------
	.section	.text.triton_,"ax",@progbits
	.sectionflags	@"SHF_BARRIERS=1"
	.align	128
        .global         triton_
        .type           triton_,@function
        .size           triton_,(.L_x_2 - triton_)
        .other          triton_,@"STO_CUDA_ENTRY STV_DEFAULT"
triton_:
.text.triton_:
[----:B------:R-:W0:Y:S01]  /*0000*/  LDC R1, c[0x0][0x28] ;  /* 0x00000a00ff017b82 */ /* 0x000e220000000800 */
[----:B------:R-:W1:Y:S07]  /*0010*/  S2R R2, SR_TID.X ;  /* 0x0000000000027919 */ /* 0x000e6e0000002100 */
[----:B------:R-:W2:Y:S01]  /*0020*/  LDC.64 R6, c[0x0][0x220] ;  /* 0x00008800ff067b82 */ /* 0x000ea20000000a00 */
[----:B------:R-:W-:Y:S01]  /*0030*/  ULDC UR4, c[0x0][0x250] ;  /* 0x0000940000047ab9 */ /* 0x000fe20000000800 */
[----:B------:R-:W3:Y:S06]  /*0040*/  S2R R0, SR_CTAID.X ;  /* 0x0000000000007919 */ /* 0x000eec0000002500 */
[----:B------:R-:W4:Y:S08]  /*0050*/  LDC.64 R8, c[0x0][0x228] ;  /* 0x00008a00ff087b82 */ /* 0x000f300000000a00 */
[----:B------:R-:W5:Y:S08]  /*0060*/  LDC.64 R4, c[0x0][0x230] ;  /* 0x00008c00ff047b82 */ /* 0x000f700000000a00 */
[----:B------:R-:W5:Y:S08]  /*0070*/  LDC.64 R10, c[0x0][0x210] ;  /* 0x00008400ff0a7b82 */ /* 0x000f700000000a00 */
[----:B------:R-:W5:Y:S01]  /*0080*/  LDC.64 R12, c[0x0][0x218] ;  /* 0x00008600ff0c7b82 */ /* 0x000f620000000a00 */
[----:B-1----:R-:W-:-:S02]  /*0090*/  SHF.L.U32 R3, R2, 0x1, RZ ;  /* 0x0000000102037819 */ /* 0x002fc400000006ff */
[----:B------:R-:W-:Y:S02]  /*00a0*/  CS2R R22, SRZ ;  /* 0x0000000000167805 */ /* 0x000fe4000001ff00 */
[----:B---3--:R-:W-:Y:S01]  /*00b0*/  ISETP.GE.AND P1, PT, R0, UR4, PT ;  /* 0x0000000400007c0c */ /* 0x008fe2000bf26270 */
[----:B------:R-:W-:Y:S01]  /*00c0*/  ULDC.64 UR6, c[0x0][0x208] ;  /* 0x0000820000067ab9 */ /* 0x000fe20000000a00 */
[----:B------:R-:W-:Y:S01]  /*00d0*/  LOP3.LUT R3, R3, 0x1fe, RZ, 0xc0, !PT ;  /* 0x000001fe03037812 */ /* 0x000fe200078ec0ff */
[----:B------:R-:W-:Y:S01]  /*00e0*/  ULDC.64 UR8, c[0x0][0x230] ;  /* 0x00008c0000087ab9 */ /* 0x000fe20000000a00 */
[----:B------:R-:W-:-:S03]  /*00f0*/  ULDC.64 UR10, c[0x0][0x220] ;  /* 0x00008800000a7ab9 */ /* 0x000fc60000000a00 */
[----:B--2---:R-:W-:-:S04]  /*0100*/  IMAD.WIDE.U32 R6, R3, 0x2, R6 ;  /* 0x0000000203067825 */ /* 0x004fc800078e0006 */
[C---:B----4-:R-:W-:Y:S02]  /*0110*/  IMAD.WIDE.U32 R8, R3.reuse, 0x2, R8 ;  /* 0x0000000203087825 */ /* 0x050fe400078e0008 */
[----:B------:R-:W2:Y:S02]  /*0120*/  LDG.E.EL R6, desc[UR6][R6.64+0x7800] ;  /* 0x0078000606067981 */ /* 0x000ea4000c2e1900 */
[----:B-----5:R-:W-:Y:S02]  /*0130*/  IMAD.WIDE.U32 R20, R3, 0x2, R4 ;  /* 0x0000000203147825 */ /* 0x020fe400078e0004 */
[----:B------:R-:W3:Y:S02]  /*0140*/  LDG.E.EL R8, desc[UR6][R8.64+0x7800] ;  /* 0x0078000608087981 */ /* 0x000ee4000c2e1900 */
[----:B------:R-:W-:Y:S02]  /*0150*/  IMAD R3, R0, 0xc00, R3 ;  /* 0x00000c0000037824 */ /* 0x000fe400078e0203 */
[----:B------:R1:W4:Y:S02]  /*0160*/  LDG.E.EL R20, desc[UR6][R20.64] ;  /* 0x0000000614147981 */ /* 0x000324000c2e1900 */
[----:B0-----:R-:W-:-:S04]  /*0170*/  IMAD.WIDE R18, R3, 0x2, R10 ;  /* 0x0000000203127825 */ /* 0x001fc800078e020a */
[C---:B------:R-:W-:Y:S01]  /*0180*/  IMAD.WIDE R4, R3.reuse, 0x2, R12 ;  /* 0x0000000203047825 */ /* 0x040fe200078e020c */
[----:B------:R-:W5:Y:S04]  /*0190*/  @!P1 LDG.E.EF R23, desc[UR6][R18.64] ;  /* 0x0000000612179981 */ /* 0x000f68000c0e1900 */
[----:B------:R-:W5:Y:S01]  /*01a0*/  @!P1 LDG.E.EF R22, desc[UR6][R4.64] ;  /* 0x0000000604169981 */ /* 0x000f62000c0e1900 */
[----:B-1----:R-:W-:Y:S01]  /*01b0*/  VIADD R21, R3, 0x200 ;  /* 0x0000020003157836 */ /* 0x002fe20000000000 */
[C---:B--2---:R-:W-:Y:S02]  /*01c0*/  SHF.L.U32 R17, R6.reuse, 0x10, RZ ;  /* 0x0000001006117819 */ /* 0x044fe400000006ff */
[----:B------:R-:W-:Y:S02]  /*01d0*/  PRMT R6, R6, 0x7632, R6 ;  /* 0x0000763206067816 */ /* 0x000fe40000000006 */
[----:B---3--:R-:W-:-:S02]  /*01e0*/  SHF.L.U32 R24, R8, 0x10, RZ ;  /* 0x0000001008187819 */ /* 0x008fc400000006ff */
[----:B------:R-:W-:Y:S02]  /*01f0*/  PRMT R8, R8, 0x7632, R8 ;  /* 0x0000763208087816 */ /* 0x000fe40000000008 */
[----:B----4-:R-:W-:Y:S02]  /*0200*/  PRMT R9, R20, 0x7632, R9 ;  /* 0x0000763214097816 */ /* 0x010fe40000000009 */
[----:B-----5:R-:W-:Y:S01]  /*0210*/  SEL R23, R23, RZ, !P1 ;  /* 0x000000ff17177207 */ /* 0x020fe20004800000 */
[----:B------:R-:W-:Y:S01]  /*0220*/  IMAD.U32 R7, R8, 0x10000, RZ ;  /* 0x0001000008077824 */ /* 0x000fe200078e00ff */
[----:B------:R-:W-:Y:S02]  /*0230*/  SEL R22, R22, RZ, !P1 ;  /* 0x000000ff16167207 */ /* 0x000fe40004800000 */
[----:B------:R-:W-:Y:S02]  /*0240*/  PRMT R5, R23, 0x7632, R5 ;  /* 0x0000763217057816 */ /* 0x000fe40000000005 */
[----:B------:R-:W-:-:S02]  /*0250*/  SHF.L.U32 R6, R6, 0x10, RZ ;  /* 0x0000001006067819 */ /* 0x000fc400000006ff */
[----:B------:R-:W-:Y:S02]  /*0260*/  SHF.L.U32 R8, R9, 0x10, RZ ;  /* 0x0000001009087819 */ /* 0x000fe400000006ff */
[----:B------:R-:W-:Y:S02]  /*0270*/  PRMT R4, R22, 0x7632, R4 ;  /* 0x0000763216047816 */ /* 0x000fe40000000004 */
[----:B------:R-:W-:Y:S02]  /*0280*/  SHF.L.U32 R5, R5, 0x10, RZ ;  /* 0x0000001005057819 */ /* 0x000fe400000006ff */
[----:B------:R-:W-:Y:S02]  /*0290*/  SHF.L.U32 R20, R20, 0x10, RZ ;  /* 0x0000001014147819 */ /* 0x000fe400000006ff */
[----:B------:R-:W-:Y:S01]  /*02a0*/  SHF.L.U32 R23, R23, 0x10, RZ ;  /* 0x0000001017177819 */ /* 0x000fe200000006ff */
[----:B------:R-:W-:Y:S01]  /*02b0*/  FADD R6, R6, R7 ;  /* 0x0000000706067221 */ /* 0x000fe20000000000 */
[----:B------:R-:W-:Y:S01]  /*02c0*/  SHF.L.U32 R9, R4, 0x10, RZ ;  /* 0x0000001004097819 */ /* 0x000fe200000006ff */
[----:B------:R-:W-:Y:S01]  /*02d0*/  FADD R5, R5, R8 ;  /* 0x0000000805057221 */ /* 0x000fe20000000000 */
[----:B------:R-:W-:Y:S01]  /*02e0*/  SHF.L.U32 R22, R22, 0x10, RZ ;  /* 0x0000001016167819 */ /* 0x000fe200000006ff */
[----:B------:R-:W-:Y:S01]  /*02f0*/  FADD R17, R17, R24 ;  /* 0x0000001811117221 */ /* 0x000fe20000000000 */
[----:B------:R-:W-:Y:S01]  /*0300*/  LOP3.LUT R7, R2, 0xff, RZ, 0xc0, !PT ;  /* 0x000000ff02077812 */ /* 0x000fe200078ec0ff */
[----:B------:R-:W-:Y:S01]  /*0310*/  FADD R20, R23, R20 ;  /* 0x0000001417147221 */ /* 0x000fe20000000000 */
[----:B------:R-:W-:-:S03]  /*0320*/  FFMA R2, R6, R5, R9 ;  /* 0x0000000506027223 */ /* 0x000fc60000000009 */
[----:B------:R-:W-:Y:S01]  /*0330*/  FFMA R17, R17, R20, R22 ;  /* 0x0000001411117223 */ /* 0x000fe20000000016 */
[----:B------:R-:W-:Y:S01]  /*0340*/  IMAD.WIDE.U32 R6, R7, 0x4, RZ ;  /* 0x0000000407067825 */ /* 0x000fe200078e00ff */
[----:B------:R-:W-:-:S03]  /*0350*/  HFMA2.MMA R20, -RZ, RZ, 0, 0 ;  /* 0x00000000ff147435 */ /* 0x000fc600000001ff */
[----:B------:R-:W-:Y:S01]  /*0360*/  F2FP.BF16.F32.PACK_AB R27, R2, R17 ;  /* 0x00000011021b723e */ /* 0x000fe200000010ff */
[----:B------:R-:W-:Y:S01]  /*0370*/  IMAD.WIDE R22, R21, 0x2, R10 ;  /* 0x0000000215167825 */ /* 0x000fe200078e020a */
[----:B------:R-:W-:Y:S02]  /*0380*/  IADD3 R4, P0, R6, UR8, RZ ;  /* 0x0000000806047c10 */ /* 0x000fe4000ff1e0ff */
[----:B------:R-:W-:Y:S01]  /*0390*/  LOP3.LUT R6, R6, 0x7c00, RZ, 0xfc, !PT ;  /* 0x00007c0006067812 */ /* 0x000fe200078efcff */
[----:B------:R0:W-:Y:S01]  /*03a0*/  @!P1 STG.E desc[UR6][R18.64], R27 ;  /* 0x0000001b12009986 */ /* 0x0001e2000c101906 */
[----:B------:R-:W-:Y:S01]  /*03b0*/  IADD3.X R5, R7, UR9, RZ, P0, !PT ;  /* 0x0000000907057c10 */ /* 0x000fe200087fe4ff */
[----:B------:R-:W-:Y:S02]  /*03c0*/  ULDC.64 UR8, c[0x0][0x228] ;  /* 0x00008a0000087ab9 */ /* 0x000fe40000000a00 */
[----:B------:R-:W2:Y:S01]  /*03d0*/  @!P1 LDG.E.EF R20, desc[UR6][R22.64] ;  /* 0x0000000616149981 */ /* 0x000ea2000c0e1900 */
[----:B------:R-:W-:-:S02]  /*03e0*/  IADD3 R8, P0, R6, UR8, RZ ;  /* 0x0000000806087c10 */ /* 0x000fc4000ff1e0ff */
[----:B------:R-:W-:Y:S01]  /*03f0*/  IADD3 R6, P2, R6, UR10, RZ ;  /* 0x0000000a06067c10 */ /* 0x000fe2000ff5e0ff */
[----:B------:R-:W3:Y:S01]  /*0400*/  LDG.E.EL R25, desc[UR6][R4.64+0x400] ;  /* 0x0004000604197981 */ /* 0x000ee2000c2e1900 */
[----:B------:R-:W-:Y:S01]  /*0410*/  IADD3.X R9, R7, UR9, RZ, P0, !PT ;  /* 0x0000000907097c10 */ /* 0x000fe200087fe4ff */
[----:B------:R-:W1:Y:S01]  /*0420*/  S2UR UR5, SR_CgaCtaId ;  /* 0x00000000000579c3 */ /* 0x000e620000008800 */
[----:B------:R-:W-:Y:S01]  /*0430*/  IADD3.X R7, R7, UR11, RZ, P2, !PT ;  /* 0x0000000b07077c10 */ /* 0x000fe200097fe4ff */
[----:B0-----:R-:W-:Y:S01]  /*0440*/  IMAD.WIDE R18, R21, 0x2, R12 ;  /* 0x0000000215127825 */ /* 0x001fe200078e020c */
[----:B------:R-:W-:Y:S01]  /*0450*/  MOV R24, RZ ;  /* 0x000000ff00187202 */ /* 0x000fe20000000f00 */
[----:B------:R-:W4:Y:S01]  /*0460*/  LDG.E.EL R22, desc[UR6][R8.64] ;  /* 0x0000000608167981 */ /* 0x000f22000c2e1900 */
[----:B------:R-:W-:Y:S01]  /*0470*/  IADD3 R27, R3, 0x200, RZ ;  /* 0x00000200031b7810 */ /* 0x000fe20007ffe0ff */
[----:B------:R-:W-:Y:S02]  /*0480*/  ULDC.64 UR8, c[0x0][0x238] ;  /* 0x00008e0000087ab9 */ /* 0x000fe40000000a00 */
[----:B------:R-:W5:Y:S04]  /*0490*/  LDG.E.EL R21, desc[UR6][R6.64] ;  /* 0x0000000606157981 */ /* 0x000f68000c2e1900 */
[----:B------:R4:W5:Y:S01]  /*04a0*/  @!P1 LDG.E.EF R24, desc[UR6][R18.64] ;  /* 0x0000000612189981 */ /* 0x000962000c0e1900 */
[----:B--2---:R-:W-:-:S02]  /*04b0*/  SEL R20, R20, RZ, !P1 ;  /* 0x000000ff14147207 */ /* 0x004fc40004800000 */
[C---:B---3--:R-:W-:Y:S02]  /*04c0*/  PRMT R26, R25.reuse, 0x7632, R26 ;  /* 0x00007632191a7816 */ /* 0x048fe4000000001a */
[C---:B------:R-:W-:Y:S02]  /*04d0*/  PRMT R23, R20.reuse, 0x7632, R23 ;  /* 0x0000763214177816 */ /* 0x040fe40000000017 */
[----:B------:R-:W-:Y:S02]  /*04e0*/  SHF.L.U32 R25, R25, 0x10, RZ ;  /* 0x0000001019197819 */ /* 0x000fe400000006ff */
[----:B------:R-:W-:Y:S02]  /*04f0*/  SHF.L.U32 R20, R20, 0x10, RZ ;  /* 0x0000001014147819 */ /* 0x000fe400000006ff */
[----:B----4-:R-:W-:-:S03]  /*0500*/  SHF.L.U32 R18, R22, 0x10, RZ ;  /* 0x0000001016127819 */ /* 0x010fc600000006ff */
[----:B------:R-:W-:Y:S01]  /*0510*/  FADD R20, R20, R25 ;  /* 0x0000001914147221 */ /* 0x000fe20000000000 */
[C---:B-----5:R-:W-:Y:S02]  /*0520*/  SHF.L.U32 R25, R21.reuse, 0x10, RZ ;  /* 0x0000001015197819 */ /* 0x060fe400000006ff */
[----:B------:R-:W-:Y:S02]  /*0530*/  SEL R24, R24, RZ, !P1 ;  /* 0x000000ff18187207 */ /* 0x000fe40004800000 */
[----:B------:R-:W-:Y:S02]  /*0540*/  PRMT R21, R21, 0x7632, R21 ;  /* 0x0000763215157816 */ /* 0x000fe40000000015 */
[----:B------:R-:W-:Y:S01]  /*0550*/  PRMT R22, R22, 0x7632, R22 ;  /* 0x0000763216167816 */ /* 0x000fe20000000016 */
[--C-:B------:R-:W-:Y:S01]  /*0560*/  FADD R19, R25, R18.reuse ;  /* 0x0000001219137221 */ /* 0x100fe20000000000 */
[----:B------:R-:W-:Y:S01]  /*0570*/  PRMT R18, R24, 0x7632, R18 ;  /* 0x0000763218127816 */ /* 0x000fe20000000012 */
[----:B------:R-:W-:Y:S01]  /*0580*/  IMAD.U32 R23, R23, 0x10000, RZ ;  /* 0x0001000017177824 */ /* 0x000fe200078e00ff */
[----:B------:R-:W-:-:S02]  /*0590*/  SHF.L.U32 R26, R26, 0x10, RZ ;  /* 0x000000101a1a7819 */ /* 0x000fc400000006ff */
[----:B------:R-:W-:Y:S02]  /*05a0*/  SHF.L.U32 R21, R21, 0x10, RZ ;  /* 0x0000001015157819 */ /* 0x000fe400000006ff */
[----:B------:R-:W-:Y:S01]  /*05b0*/  SHF.L.U32 R22, R22, 0x10, RZ ;  /* 0x0000001016167819 */ /* 0x000fe200000006ff */
[----:B------:R-:W-:Y:S01]  /*05c0*/  IMAD.U32 R25, R18, 0x10000, RZ ;  /* 0x0001000012197824 */ /* 0x000fe200078e00ff */
[----:B------:R-:W-:Y:S01]  /*05d0*/  SHF.L.U32 R24, R24, 0x10, RZ ;  /* 0x0000001018187819 */ /* 0x000fe200000006ff */
[----:B------:R-:W-:Y:S02]  /*05e0*/  FADD R23, R23, R26 ;  /* 0x0000001a17177221 */ /* 0x000fe40000000000 */
[----:B------:R-:W-:Y:S02]  /*05f0*/  FADD R18, R21, R22 ;  /* 0x0000001615127221 */ /* 0x000fe40000000000 */
[----:B------:R-:W-:Y:S02]  /*0600*/  FFMA R21, R19, R20, R24 ;  /* 0x0000001413157223 */ /* 0x000fe40000000018 */
[----:B------:R-:W-:Y:S01]  /*0610*/  FFMA R20, R18, R23, R25 ;  /* 0x0000001712147223 */ /* 0x000fe20000000019 */
[----:B------:R-:W-:-:S04]  /*0620*/  IMAD.WIDE R26, R27, 0x2, R10 ;  /* 0x000000021b1a7825 */ /* 0x000fc800078e020a */
[----:B------:R-:W-:-:S05]  /*0630*/  F2FP.BF16.F32.PACK_AB R19, R20, R21 ;  /* 0x000000151413723e */ /* 0x000fca00000010ff */
[----:B------:R0:W-:Y:S04]  /*0640*/  @!P1 STG.E desc[UR6][R26.64], R19 ;  /* 0x000000131a009986 */ /* 0x0001e8000c101906 */
[----:B------:R-:W2:Y:S04]  /*0650*/  LDG.E.EL R22, desc[UR6][R6.64+0x400] ;  /* 0x0004000606167981 */ /* 0x000ea8000c2e1900 */
[----:B------:R-:W3:Y:S01]  /*0660*/  LDG.E.EL R23, desc[UR6][R8.64+0x400] ;  /* 0x0004000608177981 */ /* 0x000ee2000c2e1900 */
[----:B------:R-:W-:-:S04]  /*0670*/  ISETP.LT.AND P0, PT, R0, UR4, PT ;  /* 0x0000000400007c0c */ /* 0x000fc8000bf01270 */
[----:B------:R-:W-:-:S05]  /*0680*/  SEL R0, RZ, 0x3f800000, !P0 ;  /* 0x3f800000ff007807 */ /* 0x000fca0004000000 */
[----:B------:R-:W-:-:S04]  /*0690*/  FADD R28, R0, 1 ;  /* 0x3f800000001c7421 */ /* 0x000fc80000000000 */
[----:B------:R-:W4:Y:S01]  /*06a0*/  MUFU.RCP R29, R28 ;  /* 0x0000001c001d7308 */ /* 0x000f220000001000 */
[----:B0-----:R-:W-:Y:S01]  /*06b0*/  FSEL R26, R17, RZ, !P1 ;  /* 0x000000ff111a7208 */ /* 0x001fe20004800000 */
[----:B------:R-:W-:Y:S01]  /*06c0*/  HFMA2.MMA R24, -RZ, RZ, 0, 0 ;  /* 0x00000000ff187435 */ /* 0x000fe200000001ff */
[----:B------:R-:W-:Y:S02]  /*06d0*/  IADD3 R25, R3, 0x400, RZ ;  /* 0x0000040003197810 */ /* 0x000fe40007ffe0ff */
[----:B------:R-:W-:Y:S01]  /*06e0*/  FSEL R17, R28, R0, !P1 ;  /* 0x000000001c117208 */ /* 0x000fe20004800000 */
[----:B------:R-:W-:Y:S01]  /*06f0*/  FADD R0, -R26, R21 ;  /* 0x000000151a007221 */ /* 0x000fe20000000100 */
[----:B------:R-:W-:Y:S01]  /*0700*/  FSEL R27, R2, RZ, !P1 ;  /* 0x000000ff021b7208 */ /* 0x000fe20004800000 */
[----:B------:R-:W-:-:S05]  /*0710*/  IMAD.WIDE R18, R25, 0x2, R12 ;  /* 0x0000000219127825 */ /* 0x000fca00078e020c */
[----:B------:R0:W5:Y:S01]  /*0720*/  @!P1 LDG.E.EF R24, desc[UR6][R18.64] ;  /* 0x0000000612189981 */ /* 0x000162000c0e1900 */
[----:B----4-:R-:W-:-:S04]  /*0730*/  FFMA R2, R0, R29, R26 ;  /* 0x0000001d00027223 */ /* 0x010fc8000000001a */
[----:B0-----:R-:W-:Y:S01]  /*0740*/  FADD R19, R21, -R2 ;  /* 0x8000000215137221 */ /* 0x001fe20000000000 */
[----:B------:R-:W-:Y:S01]  /*0750*/  FSEL R21, R2, R26, !P1 ;  /* 0x0000001a02157208 */ /* 0x000fe20004800000 */
[----:B------:R-:W-:-:S04]  /*0760*/  FADD R2, -R27, R20 ;  /* 0x000000141b027221 */ /* 0x000fc80000000100 */
[----:B------:R-:W-:Y:S01]  /*0770*/  FFMA R29, R2, R29, R27 ;  /* 0x0000001d021d7223 */ /* 0x000fe2000000001b */
[----:B------:R-:W-:-:S03]  /*0780*/  FFMA R0, R0, R19, RZ ;  /* 0x0000001300007223 */ /* 0x000fc600000000ff */
[----:B------:R-:W-:Y:S01]  /*0790*/  FADD R19, R20, -R29 ;  /* 0x8000001d14137221 */ /* 0x000fe20000000000 */
[----:B------:R-:W-:-:S03]  /*07a0*/  FSEL R20, R29, R27, !P1 ;  /* 0x0000001b1d147208 */ /* 0x000fc60004800000 */
[----:B------:R-:W-:Y:S01]  /*07b0*/  FFMA R2, R2, R19, RZ ;  /* 0x0000001302027223 */ /* 0x000fe200000000ff */
[----:B------:R-:W-:Y:S02]  /*07c0*/  IMAD.WIDE R18, R25, 0x2, R10 ;  /* 0x0000000219127825 */ /* 0x000fe400078e020a */
[----:B------:R-:W4:Y:S01]  /*07d0*/  LDG.E.EL R25, desc[UR6][R4.64+0x800] ;  /* 0x0008000604197981 */ /* 0x000f22000c2e1900 */
[----:B--2---:R-:W-:Y:S02]  /*07e0*/  SHF.L.U32 R26, R22, 0x10, RZ ;  /* 0x00000010161a7819 */ /* 0x004fe400000006ff */
[----:B---3--:R-:W-:-:S05]  /*07f0*/  SHF.L.U32 R27, R23, 0x10, RZ ;  /* 0x00000010171b7819 */ /* 0x008fca00000006ff */
[----:B------:R-:W-:Y:S01]  /*0800*/  FADD R26, R26, R27 ;  /* 0x0000001b1a1a7221 */ /* 0x000fe20000000000 */
[----:B------:R-:W-:-:S06]  /*0810*/  IMAD.MOV.U32 R27, RZ, RZ, RZ ;  /* 0x000000ffff1b7224 */ /* 0x000fcc00078e00ff */
[----:B------:R-:W2:Y:S01]  /*0820*/  @!P1 LDG.E.EF R27, desc[UR6][R18.64] ;  /* 0x00000006121b9981 */ /* 0x000ea2000c0e1900 */
[----:B------:R-:W-:Y:S02]  /*0830*/  PRMT R22, R22, 0x7632, R22 ;  /* 0x0000763216167816 */ /* 0x000fe40000000016 */
[----:B------:R-:W-:Y:S02]  /*0840*/  PRMT R23, R23, 0x7632, R23 ;  /* 0x0000763217177816 */ /* 0x000fe40000000017 */
[----:B------:R-:W-:Y:S02]  /*0850*/  SHF.L.U32 R22, R22, 0x10, RZ ;  /* 0x0000001016167819 */ /* 0x000fe400000006ff */
[----:B------:R-:W-:-:S05]  /*0860*/  SHF.L.U32 R23, R23, 0x10, RZ ;  /* 0x0000001017177819 */ /* 0x000fca00000006ff */
[----:B------:R-:W-:Y:S01]  /*0870*/  FADD R22, R22, R23 ;  /* 0x0000001716167221 */ /* 0x000fe20000000000 */
[----:B-----5:R-:W-:-:S04]  /*0880*/  SEL R23, R24, RZ, !P1 ;  /* 0x000000ff18177207 */ /* 0x020fc80004800000 */
[----:B------:R-:W-:Y:S02]  /*0890*/  SHF.L.U32 R24, R23, 0x10, RZ ;  /* 0x0000001017187819 */ /* 0x000fe400000006ff */
[C---:B----4-:R-:W-:Y:S02]  /*08a0*/  SHF.L.U32 R29, R25.reuse, 0x10, RZ ;  /* 0x00000010191d7819 */ /* 0x050fe400000006ff */
[----:B------:R-:W-:Y:S02]  /*08b0*/  PRMT R25, R25, 0x7632, R25 ;  /* 0x0000763219197816 */ /* 0x000fe40000000019 */
[----:B------:R-:W-:-:S04]  /*08c0*/  PRMT R23, R23, 0x7632, R23 ;  /* 0x0000763217177816 */ /* 0x000fc80000000017 */
[----:B------:R-:W-:Y:S02]  /*08d0*/  SHF.L.U32 R23, R23, 0x10, RZ ;  /* 0x0000001017177819 */ /* 0x000fe400000006ff */
[----:B------:R-:W-:Y:S02]  /*08e0*/  FSEL R0, R0, RZ, !P1 ;  /* 0x000000ff00007208 */ /* 0x000fe40004800000 */
[----:B--2---:R-:W-:-:S04]  /*08f0*/  SEL R27, R27, RZ, !P1 ;  /* 0x000000ff1b1b7207 */ /* 0x004fc80004800000 */
[C---:B------:R-:W-:Y:S02]  /*0900*/  SHF.L.U32 R28, R27.reuse, 0x10, RZ ;  /* 0x000000101b1c7819 */ /* 0x040fe400000006ff */
[----:B------:R-:W-:-:S03]  /*0910*/  PRMT R27, R27, 0x7632, R27 ;  /* 0x000076321b1b7816 */ /* 0x000fc6000000001b */
[----:B------:R-:W-:Y:S01]  /*0920*/  FADD R29, R28, R29 ;  /* 0x0000001d1c1d7221 */ /* 0x000fe20000000000 */
[----:B------:R-:W-:-:S03]  /*0930*/  SHF.L.U32 R27, R27, 0x10, RZ ;  /* 0x000000101b1b7819 */ /* 0x000fc600000006ff */
[----:B------:R-:W-:Y:S01]  /*0940*/  FFMA R24, R26, R29, R24 ;  /* 0x0000001d1a187223 */ /* 0x000fe20000000018 */
[----:B------:R-:W-:-:S04]  /*0950*/  IMAD.U32 R26, R25, 0x10000, RZ ;  /* 0x00010000191a7824 */ /* 0x000fc800078e00ff */
[----:B------:R-:W-:Y:S01]  /*0960*/  FADD R25, R27, R26 ;  /* 0x0000001a1b197221 */ /* 0x000fe20000000000 */
[----:B------:R-:W-:-:S06]  /*0970*/  FADD R26, R17, 1 ;  /* 0x3f800000111a7421 */ /* 0x000fcc0000000000 */
[----:B------:R-:W0:Y:S01]  /*0980*/  MUFU.RCP R26, R26 ;  /* 0x0000001a001a7308 */ /* 0x000e220000001000 */
[----:B------:R-:W-:Y:S01]  /*0990*/  FFMA R25, R22, R25, R23 ;  /* 0x0000001916197223 */ /* 0x000fe20000000017 */
[----:B------:R-:W-:-:S04]  /*09a0*/  FADD R22, -R21, R24 ;  /* 0x0000001815167221 */ /* 0x000fc80000000100 */
[----:B------:R-:W-:Y:S01]  /*09b0*/  F2FP.BF16.F32.PACK_AB R28, R25, R24 ;  /* 0x00000018191c723e */ /* 0x000fe200000010ff */
[----:B0-----:R-:W-:-:S04]  /*09c0*/  FFMA R27, R22, R26, R21 ;  /* 0x0000001a161b7223 */ /* 0x001fc80000000015 */
[----:B------:R-:W-:Y:S01]  /*09d0*/  FADD R23, R24, -R27 ;  /* 0x8000001b18177221 */ /* 0x000fe20000000000 */
[----:B------:R0:W-:Y:S03]  /*09e0*/  @!P1 STG.E desc[UR6][R18.64], R28 ;  /* 0x0000001c12009986 */ /* 0x0001e6000c101906 */
[----:B------:R-:W-:Y:S02]  /*09f0*/  @!P1 FFMA R0, R22, R23, R0 ;  /* 0x0000001716009223 */ /* 0x000fe40000000000 */
[----:B------:R-:W2:Y:S04]  /*0a00*/  LDG.E.EL R23, desc[UR6][R6.64+0x800] ;  /* 0x0008000606177981 */ /* 0x000ea8000c2e1900 */
[----:B------:R-:W3:Y:S01]  /*0a10*/  LDG.E.EL R22, desc[UR6][R8.64+0x800] ;  /* 0x0008000608167981 */ /* 0x000ee2000c2e1900 */
[----:B------:R-:W-:Y:S01]  /*0a20*/  FADD R29, -R20, R25 ;  /* 0x00000019141d7221 */ /* 0x000fe20000000100 */
[----:B------:R-:W-:-:S03]  /*0a30*/  FSEL R2, R2, RZ, !P1 ;  /* 0x000000ff02027208 */ /* 0x000fc60004800000 */
[----:B------:R-:W-:-:S04]  /*0a40*/  FFMA R26, R29, R26, R20 ;  /* 0x0000001a1d1a7223 */ /* 0x000fc80000000014 */
[----:B------:R-:W-:-:S04]  /*0a50*/  FADD R25, R25, -R26 ;  /* 0x8000001a19197221 */ /* 0x000fc80000000000 */
[----:B------:R-:W-:Y:S01]  /*0a60*/  @!P1 FFMA R2, R29, R25, R2 ;  /* 0x000000191d029223 */ /* 0x000fe20000000002 */
[----:B------:R-:W-:Y:S02]  /*0a70*/  FSEL R24, R27, R21, !P1 ;  /* 0x000000151b187208 */ /* 0x000fe40004800000 */
[----:B------:R-:W-:Y:S02]  /*0a80*/  FSEL R25, R26, R20, !P1 ;  /* 0x000000141a197208 */ /* 0x000fe40004800000 */
[----:B------:R-:W-:-:S05]  /*0a90*/  IADD3 R21, R3, 0x600, RZ ;  /* 0x0000060003157810 */ /* 0x000fca0007ffe0ff */
[----:B0-----:R-:W-:Y:S01]  /*0aa0*/  IMAD.WIDE R18, R21, 0x2, R12 ;  /* 0x0000000215127825 */ /* 0x001fe200078e020c */
[----:B------:R-:W-:-:S03]  /*0ab0*/  MOV R27, RZ ;  /* 0x000000ff001b7202 */ /* 0x000fc60000000f00 */
[----:B------:R-:W-:-:S03]  /*0ac0*/  IMAD.WIDE R20, R21, 0x2, R10 ;  /* 0x0000000215147825 */ /* 0x000fc600078e020a */
[----:B------:R0:W4:Y:S01]  /*0ad0*/  @!P1 LDG.E.EF R27, desc[UR6][R18.64] ;  /* 0x00000006121b9981 */ /* 0x000122000c0e1900 */
[----:B--2---:R-:W-:Y:S01]  /*0ae0*/  SHF.L.U32 R28, R23, 0x10, RZ ;  /* 0x00000010171c7819 */ /* 0x004fe200000006ff */
[----:B---3--:R-:W-:-:S04]  /*0af0*/  IMAD.U32 R29, R22, 0x10000, RZ ;  /* 0x00010000161d7824 */ /* 0x008fc800078e00ff */
[----:B------:R-:W-:Y:S01]  /*0b00*/  FADD R26, R28, R29 ;  /* 0x0000001d1c1a7221 */ /* 0x000fe20000000000 */
[----:B------:R-:W-:Y:S01]  /*0b10*/  HFMA2.MMA R29, -RZ, RZ, 0, 0 ;  /* 0x00000000ff1d7435 */ /* 0x000fe200000001ff */
[----:B------:R-:W2:Y:S09]  /*0b20*/  LDG.E.EL R28, desc[UR6][R4.64+0xc00] ;  /* 0x000c0006041c7981 */ /* 0x000eb2000c2e1900 */
[----:B------:R-:W3:Y:S01]  /*0b30*/  @!P1 LDG.E.EF R29, desc[UR6][R20.64] ;  /* 0x00000006141d9981 */ /* 0x000ee2000c0e1900 */
[----:B------:R-:W-:-:S02]  /*0b40*/  PRMT R23, R23, 0x7632, R23 ;  /* 0x0000763217177816 */ /* 0x000fc40000000017 */
[----:B------:R-:W-:Y:S02]  /*0b50*/  PRMT R22, R22, 0x7632, R22 ;  /* 0x0000763216167816 */ /* 0x000fe40000000016 */
[----:B0-----:R-:W-:Y:S02]  /*0b60*/  SHF.L.U32 R18, R23, 0x10, RZ ;  /* 0x0000001017127819 */ /* 0x001fe400000006ff */
[----:B------:R-:W-:-:S05]  /*0b70*/  SHF.L.U32 R19, R22, 0x10, RZ ;  /* 0x0000001016137819 */ /* 0x000fca00000006ff */
[----:B------:R-:W-:Y:S01]  /*0b80*/  FADD R18, R18, R19 ;  /* 0x0000001312127221 */ /* 0x000fe20000000000 */
[----:B----4-:R-:W-:-:S04]  /*0b90*/  SEL R27, R27, RZ, !P1 ;  /* 0x000000ff1b1b7207 */ /* 0x010fc80004800000 */
[C---:B------:R-:W-:Y:S02]  /*0ba0*/  SHF.L.U32 R23, R27.reuse, 0x10, RZ ;  /* 0x000000101b177819 */ /* 0x040fe400000006ff */
[----:B------:R-:W-:-:S04]  /*0bb0*/  PRMT R27, R27, 0x7632, R27 ;  /* 0x000076321b1b7816 */ /* 0x000fc8000000001b */
[----:B------:R-:W-:Y:S02]  /*0bc0*/  SHF.L.U32 R27, R27, 0x10, RZ ;  /* 0x000000101b1b7819 */ /* 0x000fe400000006ff */
[----:B--2---:R-:W-:Y:S02]  /*0bd0*/  SHF.L.U32 R22, R28, 0x10, RZ ;  /* 0x000000101c167819 */ /* 0x004fe400000006ff */
[----:B---3--:R-:W-:-:S04]  /*0be0*/  SEL R29, R29, RZ, !P1 ;  /* 0x000000ff1d1d7207 */ /* 0x008fc80004800000 */
[----:B------:R-:W-:-:S05]  /*0bf0*/  SHF.L.U32 R19, R29, 0x10, RZ ;  /* 0x000000101d137819 */ /* 0x000fca00000006ff */
[----:B------:R-:W-:-:S04]  /*0c00*/  FADD R19, R19, R22 ;  /* 0x0000001613137221 */ /* 0x000fc80000000000 */
[----:B------:R-:W-:Y:S01]  /*0c10*/  FFMA R19, R26, R19, R23 ;  /* 0x000000131a137223 */ /* 0x000fe20000000017 */
[----:B------:R-:W-:-:S05]  /*0c20*/  FADD R26, R17, 1 ;  /* 0x3f800000111a7421 */ /* 0x000fca0000000000 */
[----:B------:R-:W-:Y:S02]  /*0c30*/  FSEL R26, R26, R17, !P1 ;  /* 0x000000111a1a7208 */ /* 0x000fe40004800000 */
[----:B------:R-:W-:-:S03]  /*0c40*/  PRMT R28, R28, 0x7632, R28 ;  /* 0x000076321c1c7816 */ /* 0x000fc6000000001c */
[----:B------:R-:W-:Y:S01]  /*0c50*/  FADD R17, R26, 1 ;  /* 0x3f8000001a117421 */ /* 0x000fe20000000000 */
[----:B------:R-:W-:Y:S01]  /*0c60*/  PRMT R29, R29, 0x7632, R29 ;  /* 0x000076321d1d7816 */ /* 0x000fe2000000001d */
[----:B------:R-:W-:-:S03]  /*0c70*/  IMAD.U32 R28, R28, 0x10000, RZ ;  /* 0x000100001c1c7824 */ /* 0x000fc600078e00ff */
[----:B------:R-:W-:Y:S01]  /*0c80*/  SHF.L.U32 R23, R29, 0x10, RZ ;  /* 0x000000101d177819 */ /* 0x000fe200000006ff */
[----:B------:R-:W0:Y:S04]  /*0c90*/  MUFU.RCP R17, R17 ;  /* 0x0000001100117308 */ /* 0x000e280000001000 */
[----:B------:R-:W-:-:S04]  /*0ca0*/  FADD R23, R23, R28 ;  /* 0x0000001c17177221 */ /* 0x000fc80000000000 */
[----:B------:R-:W-:Y:S01]  /*0cb0*/  FFMA R18, R18, R23, R27 ;  /* 0x0000001712127223 */ /* 0x000fe2000000001b */
[----:B------:R-:W-:-:S04]  /*0cc0*/  FADD R23, -R24, R19 ;  /* 0x0000001318177221 */ /* 0x000fc80000000100 */
[----:B0-----:R-:W-:-:S04]  /*0cd0*/  FFMA R22, R23, R17, R24 ;  /* 0x0000001117167223 */ /* 0x001fc80000000018 */
[----:B------:R-:W-:Y:S01]  /*0ce0*/  FADD R27, R19, -R22 ;  /* 0x80000016131b7221 */ /* 0x000fe20000000000 */
[----:B------:R-:W-:-:S03]  /*0cf0*/  F2FP.BF16.F32.PACK_AB R19, R18, R19 ;  /* 0x000000131213723e */ /* 0x000fc600000010ff */
[----:B------:R-:W-:Y:S02]  /*0d00*/  @!P1 FFMA R0, R23, R27, R0 ;  /* 0x0000001b17009223 */ /* 0x000fe40000000000 */
[----:B------:R0:W-:Y:S04]  /*0d10*/  @!P1 STG.E desc[UR6][R20.64], R19 ;  /* 0x0000001314009986 */ /* 0x0001e8000c101906 */
[----:B------:R-:W2:Y:S04]  /*0d20*/  LDG.E.EL R28, desc[UR6][R6.64+0xc00] ;  /* 0x000c0006061c7981 */ /* 0x000ea8000c2e1900 */
[----:B------:R-:W3:Y:S01]  /*0d30*/  LDG.E.EL R27, desc[UR6][R8.64+0xc00] ;  /* 0x000c0006081b7981 */ /* 0x000ee2000c2e1900 */
[----:B------:R-:W-:-:S04]  /*0d40*/  FADD R23, -R25, R18 ;  /* 0x0000001219177221 */ /* 0x000fc80000000100 */
[----:B0-----:R-:W-:Y:S01]  /*0d50*/  FFMA R19, R23, R17, R25 ;  /* 0x0000001117137223 */ /* 0x001fe20000000019 */
[----:B------:R-:W-:-:S03]  /*0d60*/  IADD3 R29, R3, 0x800, RZ ;  /* 0x00000800031d7810 */ /* 0x000fc60007ffe0ff */
[----:B------:R-:W-:Y:S01]  /*0d70*/  FADD R18, R18, -R19 ;  /* 0x8000001312127221 */ /* 0x000fe20000000000 */
[----:B------:R-:W-:Y:S02]  /*0d80*/  FSEL R17, R22, R24, !P1 ;  /* 0x0000001816117208 */ /* 0x000fe40004800000 */
[----:B------:R-:W-:Y:S01]  /*0d90*/  MOV R24, RZ ;  /* 0x000000ff00187202 */ /* 0x000fe20000000f00 */
[----:B------:R-:W-:Y:S01]  /*0da0*/  @!P1 FFMA R2, R23, R18, R2 ;  /* 0x0000001217029223 */ /* 0x000fe20000000002 */
[----:B------:R-:W-:Y:S01]  /*0db0*/  IMAD.WIDE R22, R29, 0x2, R12 ;  /* 0x000000021d167825 */ /* 0x000fe200078e020c */
[----:B------:R-:W-:Y:S02]  /*0dc0*/  FSEL R20, R19, R25, !P1 ;  /* 0x0000001913147208 */ /* 0x000fe40004800000 */
[----:B------:R-:W4:Y:S04]  /*0dd0*/  LDG.E.EL R25, desc[UR6][R4.64+0x1000] ;  /* 0x0010000604197981 */ /* 0x000f28000c2e1900 */
[----:B------:R0:W5:Y:S02]  /*0de0*/  @!P1 LDG.E.EF R24, desc[UR6][R22.64] ;  /* 0x0000000616189981 */ /* 0x000164000c0e1900 */
[----:B0-----:R-:W-:Y:S01]  /*0df0*/  IMAD.MOV.U32 R23, RZ, RZ, RZ ;  /* 0x000000ffff177224 */ /* 0x001fe200078e00ff */
[----:B--2---:R-:W-:-:S02]  /*0e00*/  SHF.L.U32 R21, R28, 0x10, RZ ;  /* 0x000000101c157819 */ /* 0x004fc400000006ff */
[----:B---3--:R-:W-:-:S05]  /*0e10*/  SHF.L.U32 R18, R27, 0x10, RZ ;  /* 0x000000101b127819 */ /* 0x008fca00000006ff */
[----:B------:R-:W-:Y:S01]  /*0e20*/  FADD R21, R21, R18 ;  /* 0x0000001215157221 */ /* 0x000fe20000000000 */
[----:B------:R-:W-:-:S05]  /*0e30*/  IMAD.WIDE R18, R29, 0x2, R10 ;  /* 0x000000021d127825 */ /* 0x000fca00078e020a */
[----:B------:R-:W2:Y:S01]  /*0e40*/  @!P1 LDG.E.EF R23, desc[UR6][R18.64] ;  /* 0x0000000612179981 */ /* 0x000ea2000c0e1900 */
[----:B------:R-:W-:Y:S02]  /*0e50*/  PRMT R28, R28, 0x7632, R28 ;  /* 0x000076321c1c7816 */ /* 0x000fe4000000001c */
[----:B------:R-:W-:Y:S02]  /*0e60*/  PRMT R27, R27, 0x7632, R27 ;  /* 0x000076321b1b7816 */ /* 0x000fe4000000001b */
[----:B------:R-:W-:Y:S02]  /*0e70*/  SHF.L.U32 R22, R28, 0x10, RZ ;  /* 0x000000101c167819 */ /* 0x000fe400000006ff */
[----:B------:R-:W-:Y:S02]  /*0e80*/  SHF.L.U32 R27, R27, 0x10, RZ ;  /* 0x000000101b1b7819 */ /* 0x000fe400000006ff */
[----:B----4-:R-:W-:-:S03]  /*0e90*/  SHF.L.U32 R29, R25, 0x10, RZ ;  /* 0x00000010191d7819 */ /* 0x010fc600000006ff */
[----:B------:R-:W-:Y:S01]  /*0ea0*/  FADD R22, R22, R27 ;  /* 0x0000001b16167221 */ /* 0x000fe20000000000 */
[----:B-----5:R-:W-:Y:S02]  /*0eb0*/  SEL R27, R24, RZ, !P1 ;  /* 0x000000ff181b7207 */ /* 0x020fe40004800000 */
[----:B------:R-:W-:Y:S02]  /*0ec0*/  PRMT R25, R25, 0x7632, R25 ;  /* 0x0000763219197816 */ /* 0x000fe40000000019 */
[----:B--2---:R-:W-:-:S04]  /*0ed0*/  SEL R23, R23, RZ, !P1 ;  /* 0x000000ff17177207 */ /* 0x004fc80004800000 */
[----:B------:R-:W-:-:S05]  /*0ee0*/  SHF.L.U32 R28, R23, 0x10, RZ ;  /* 0x00000010171c7819 */ /* 0x000fca00000006ff */
[----:B------:R-:W-:Y:S01]  /*0ef0*/  FADD R24, R28, R29 ;  /* 0x0000001d1c187221 */ /* 0x000fe20000000000 */
[----:B------:R-:W-:Y:S02]  /*0f00*/  SHF.L.U32 R28, R27, 0x10, RZ ;  /* 0x000000101b1c7819 */ /* 0x000fe400000006ff */
[----:B------:R-:W-:-:S03]  /*0f10*/  PRMT R23, R23, 0x7632, R23 ;  /* 0x0000763217177816 */ /* 0x000fc60000000017 */
[----:B------:R-:W-:Y:S01]  /*0f20*/  FFMA R24, R21, R24, R28 ;  /* 0x0000001815187223 */ /* 0x000fe2000000001c */
[----:B------:R-:W-:Y:S01]  /*0f30*/  FADD R21, R26, 1 ;  /* 0x3f8000001a157421 */ /* 0x000fe20000000000 */
[----:B------:R-:W-:Y:S01]  /*0f40*/  SHF.L.U32 R28, R25, 0x10, RZ ;  /* 0x00000010191c7819 */ /* 0x000fe200000006ff */
[----:B------:R-:W-:-:S03]  /*0f50*/  IMAD.U32 R23, R23, 0x10000, RZ ;  /* 0x0001000017177824 */ /* 0x000fc600078e00ff */
[----:B------:R-:W-:Y:S01]  /*0f60*/  FSEL R21, R21, R26, !P1 ;  /* 0x0000001a15157208 */ /* 0x000fe20004800000 */
[----:B------:R-:W-:-:S04]  /*0f70*/  FADD R25, R23, R28 ;  /* 0x0000001c17197221 */ /* 0x000fc80000000000 */
[----:B------:R-:W-:Y:S01]  /*0f80*/  FADD R23, R21, 1 ;  /* 0x3f80000015177421 */ /* 0x000fe20000000000 */
[----:B------:R-:W-:-:S05]  /*0f90*/  PRMT R27, R27, 0x7632, R27 ;  /* 0x000076321b1b7816 */ /* 0x000fca000000001b */
[----:B------:R-:W0:Y:S01]  /*0fa0*/  MUFU.RCP R23, R23 ;  /* 0x0000001700177308 */ /* 0x000e220000001000 */
[----:B------:R-:W-:Y:S01]  /*0fb0*/  SHF.L.U32 R27, R27, 0x10, RZ ;  /* 0x000000101b1b7819 */ /* 0x000fe200000006ff */
[----:B------:R-:W-:-:S04]  /*0fc0*/  FADD R26, -R17, R24 ;  /* 0x00000018111a7221 */ /* 0x000fc80000000100 */
[----:B------:R-:W-:Y:S01]  /*0fd0*/  FFMA R25, R22, R25, R27 ;  /* 0x0000001916197223 */ /* 0x000fe2000000001b */
[----:B------:R-:W-:-:S04]  /*0fe0*/  IADD3 R29, R3, 0xa00, RZ ;  /* 0x00000a00031d7810 */ /* 0x000fc80007ffe0ff */
[----:B------:R-:W-:Y:S01]  /*0ff0*/  F2FP.BF16.F32.PACK_AB R28, R25, R24 ;  /* 0x00000018191c723e */ /* 0x000fe200000010ff */
[----:B0-----:R-:W-:-:S04]  /*1000*/  FFMA R22, R26, R23, R17 ;  /* 0x000000171a167223 */ /* 0x001fc80000000011 */
[----:B------:R-:W-:Y:S01]  /*1010*/  FADD R27, R24, -R22 ;  /* 0x80000016181b7221 */ /* 0x000fe20000000000 */
[----:B------:R-:W-:Y:S01]  /*1020*/  HFMA2.MMA R24, -RZ, RZ, 0, 0 ;  /* 0x00000000ff187435 */ /* 0x000fe200000001ff */
[----:B------:R-:W-:Y:S01]  /*1030*/  IMAD.WIDE R10, R29, 0x2, R10 ;  /* 0x000000021d0a7825 */ /* 0x000fe200078e020a */
[----:B------:R0:W-:Y:S04]  /*1040*/  @!P1 STG.E desc[UR6][R18.64], R28 ;  /* 0x0000001c12009986 */ /* 0x0001e8000c101906 */
[----:B------:R-:W2:Y:S04]  /*1050*/  LDG.E.EL R6, desc[UR6][R6.64+0x1000] ;  /* 0x0010000606067981 */ /* 0x000ea8000c2e1900 */
[----:B------:R3:W4:Y:S01]  /*1060*/  LDG.E.EL R8, desc[UR6][R8.64+0x1000] ;  /* 0x0010000608087981 */ /* 0x000722000c2e1900 */
[----:B------:R-:W-:-:S03]  /*1070*/  @!P1 FFMA R0, R26, R27, R0 ;  /* 0x0000001b1a009223 */ /* 0x000fc60000000000 */
[----:B------:R-:W5:Y:S01]  /*1080*/  @!P1 LDG.E.EF R24, desc[UR6][R10.64] ;  /* 0x000000060a189981 */ /* 0x000f62000c0e1900 */
[----:B------:R-:W-:Y:S01]  /*1090*/  MOV R26, RZ ;  /* 0x000000ff001a7202 */ /* 0x000fe20000000f00 */
[----:B------:R-:W-:Y:S02]  /*10a0*/  IMAD.WIDE R12, R29, 0x2, R12 ;  /* 0x000000021d0c7825 */ /* 0x000fe400078e020c */
[----:B------:R1:W5:Y:S04]  /*10b0*/  LDG.E.EL R27, desc[UR6][R4.64+0x1400] ;  /* 0x00140006041b7981 */ /* 0x000368000c2e1900 */
[----:B------:R2:W5:Y:S01]  /*10c0*/  @!P1 LDG.E.EF R26, desc[UR6][R12.64] ;  /* 0x000000060c1a9981 */ /* 0x000562000c0e1900 */
[----:B0-----:R-:W-:-:S05]  /*10d0*/  FADD R18, R21, 1 ;  /* 0x3f80000015127421 */ /* 0x001fca0000000000 */
[----:B------:R-:W-:-:S05]  /*10e0*/  FSEL R21, R18, R21, !P1 ;  /* 0x0000001512157208 */ /* 0x000fca0004800000 */
[----:B------:R-:W-:-:S05]  /*10f0*/  FADD R18, R21, 1 ;  /* 0x3f80000015127421 */ /* 0x000fca0000000000 */
[----:B---3--:R-:W-:-:S05]  /*1100*/  FSEL R9, R18, R21, !P1 ;  /* 0x0000001512097208 */ /* 0x008fca0004800000 */
[----:B------:R-:W-:-:S04]  /*1110*/  FADD R7, R9, R9 ;  /* 0x0000000909077221 */ /* 0x000fc80000000000 */
[C---:B------:R-:W-:Y:S01]  /*1120*/  FMUL R28, R7.reuse, 16777216 ;  /* 0x4b800000071c7820 */ /* 0x040fe20000400000 */
[----:B------:R-:W-:-:S04]  /*1130*/  FSETP.GEU.AND P0, PT, R7, 1.175494350822287508e-38, PT ;  /* 0x008000000700780b */ /* 0x000fc80003f0e000 */
[----:B------:R-:W-:-:S04]  /*1140*/  FSEL R28, R28, R7, !P0 ;  /* 0x000000071c1c7208 */ /* 0x000fc80004000000 */
[----:B-1----:R-:W0:Y:S01]  /*1150*/  MUFU.RCP R4, R28 ;  /* 0x0000001c00047308 */ /* 0x002e220000001000 */
[----:B------:R-:W-:-:S05]  /*1160*/  FMUL R5, R9, 16777216 ;  /* 0x4b80000009057820 */ /* 0x000fca0000400000 */
[----:B------:R-:W-:-:S05]  /*1170*/  FSEL R5, R5, R9, !P0 ;  /* 0x0000000905057208 */ /* 0x000fca0004000000 */
[----:B0-----:R-:W-:Y:S01]  /*1180*/  FMUL R4, R4, R5 ;  /* 0x0000000504047220 */ /* 0x001fe20000400000 */
[----:B------:R-:W-:Y:S02]  /*1190*/  FSEL R17, R22, R17, !P1 ;  /* 0x0000001116117208 */ /* 0x000fe40004800000 */
[----:B------:R-:W-:Y:S01]  /*11a0*/  FSETP.NEU.AND P2, PT, R7, RZ, PT ;  /* 0x000000ff0700720b */ /* 0x000fe20003f4d000 */
[----:B------:R-:W-:Y:S02]  /*11b0*/  UMOV UR4, 0x400 ;  /* 0x0000040000047882 */ /* 0x000fe40000000000 */
[----:B------:R-:W-:Y:S01]  /*11c0*/  UPRMT UR4, UR5, 0x654, UR4 ;  /* 0x0000065405047896 */ /* 0x000fe20008000004 */
[----:B--2---:R-:W-:Y:S02]  /*11d0*/  SHF.L.U32 R12, R6, 0x10, RZ ;  /* 0x00000010060c7819 */ /* 0x004fe400000006ff */
[----:B----4-:R-:W-:Y:S02]  /*11e0*/  SHF.L.U32 R13, R8, 0x10, RZ ;  /* 0x00000010080d7819 */ /* 0x010fe400000006ff */
[----:B------:R-:W-:-:S02]  /*11f0*/  PRMT R6, R6, 0x7632, R6 ;  /* 0x0000763206067816 */ /* 0x000fc40000000006 */
[----:B-----5:R-:W-:Y:S01]  /*1200*/  SEL R24, R24, RZ, !P1 ;  /* 0x000000ff18187207 */ /* 0x020fe20004800000 */
[----:B------:R-:W-:Y:S01]  /*1210*/  FADD R5, R12, R13 ;  /* 0x0000000d0c057221 */ /* 0x000fe20000000000 */
[----:B------:R-:W-:Y:S02]  /*1220*/  PRMT R8, R8, 0x7632, R8 ;  /* 0x0000763208087816 */ /* 0x000fe40000000008 */
[----:B------:R-:W-:Y:S02]  /*1230*/  PRMT R19, R27, 0x7632, R19 ;  /* 0x000076321b137816 */ /* 0x000fe40000000013 */
[----:B------:R-:W-:Y:S02]  /*1240*/  PRMT R12, R24, 0x7632, R12 ;  /* 0x00007632180c7816 */ /* 0x000fe4000000000c */
[----:B------:R-:W-:Y:S02]  /*1250*/  SHF.L.U32 R6, R6, 0x10, RZ ;  /* 0x0000001006067819 */ /* 0x000fe400000006ff */
[----:B------:R-:W-:-:S02]  /*1260*/  SHF.L.U32 R13, R8, 0x10, RZ ;  /* 0x00000010080d7819 */ /* 0x000fc400000006ff */
[----:B------:R-:W-:Y:S02]  /*1270*/  SHF.L.U32 R8, R19, 0x10, RZ ;  /* 0x0000001013087819 */ /* 0x000fe400000006ff */
[----:B------:R-:W-:Y:S02]  /*1280*/  SHF.L.U32 R19, R12, 0x10, RZ ;  /* 0x000000100c137819 */ /* 0x000fe400000006ff */
[----:B------:R-:W-:Y:S01]  /*1290*/  SEL R26, R26, RZ, !P1 ;  /* 0x000000ff1a1a7207 */ /* 0x000fe20004800000 */
[----:B------:R-:W-:Y:S01]  /*12a0*/  FADD R6, R6, R13 ;  /* 0x0000000d06067221 */ /* 0x000fe20000000000 */
[----:B------:R-:W-:Y:S01]  /*12b0*/  SHF.L.U32 R24, R24, 0x10, RZ ;  /* 0x0000001018187819 */ /* 0x000fe200000006ff */
[----:B------:R-:W-:Y:S01]  /*12c0*/  FADD R13, -R20, R25 ;  /* 0x00000019140d7221 */ /* 0x000fe20000000100 */
[----:B------:R-:W-:Y:S02]  /*12d0*/  IMAD.U32 R27, R27, 0x10000, RZ ;  /* 0x000100001b1b7824 */ /* 0x000fe400078e00ff */
[----:B------:R-:W-:Y:S01]  /*12e0*/  FADD R19, R19, R8 ;  /* 0x0000000813137221 */ /* 0x000fe20000000000 */
[C---:B------:R-:W-:Y:S01]  /*12f0*/  PRMT R21, R26.reuse, 0x7632, R21 ;  /* 0x000076321a157816 */ /* 0x040fe20000000015 */
[----:B------:R-:W0:Y:S01]  /*1300*/  MUFU.RCP R8, R18 ;  /* 0x0000001200087308 */ /* 0x000e220000001000 */
[----:B------:R-:W-:Y:S01]  /*1310*/  SHF.L.U32 R26, R26, 0x10, RZ ;  /* 0x000000101a1a7819 */ /* 0x000fe200000006ff */
[----:B------:R-:W-:Y:S01]  /*1320*/  FFMA R23, R13, R23, R20 ;  /* 0x000000170d177223 */ /* 0x000fe20000000014 */
[----:B------:R-:W-:Y:S01]  /*1330*/  FADD R12, R24, R27 ;  /* 0x0000001b180c7221 */ /* 0x000fe20000000000 */
[----:B------:R-:W-:-:S03]  /*1340*/  IMAD.U32 R27, R21, 0x10000, RZ ;  /* 0x00010000151b7824 */ /* 0x000fc600078e00ff */
[----:B------:R-:W-:Y:S01]  /*1350*/  FFMA R5, R5, R12, R26 ;  /* 0x0000000c05057223 */ /* 0x000fe2000000001a */
[----:B------:R-:W-:Y:S01]  /*1360*/  FSEL R21, R23, R20, !P1 ;  /* 0x0000001417157208 */ /* 0x000fe20004800000 */
[----:B------:R-:W-:Y:S01]  /*1370*/  FFMA R6, R6, R19, R27 ;  /* 0x0000001306067223 */ /* 0x000fe2000000001b */
[----:B------:R-:W-:Y:S01]  /*1380*/  FADD R25, R25, -R23 ;  /* 0x8000001719197221 */ /* 0x000fe20000000000 */
[----:B------:R-:W-:Y:S02]  /*1390*/  FADD R23, -R17, R5 ;  /* 0x0000000511177221 */ /* 0x000fe40000000100 */
[----:B------:R-:W-:Y:S01]  /*13a0*/  FADD R19, -R21, R6 ;  /* 0x0000000615137221 */ /* 0x000fe20000000100 */
[----:B------:R-:W-:Y:S01]  /*13b0*/  MOV R12, R2 ;  /* 0x00000002000c7202 */ /* 0x000fe20000000f00 */
[----:B------:R-:W-:Y:S01]  /*13c0*/  FADD R2, R7, R7 ;  /* 0x0000000707027221 */ /* 0x000fe20000000000 */
[-C--:B0-----:R-:W-:Y:S01]  /*13d0*/  FFMA R18, R23, R8.reuse, R17 ;  /* 0x0000000817127223 */ /* 0x081fe20000000011 */
[----:B------:R-:W-:-:S02]  /*13e0*/  FFMA R8, R19, R8, R21 ;  /* 0x0000000813087223 */ /* 0x000fc40000000015 */
[----:B------:R-:W-:Y:S01]  /*13f0*/  @!P1 FFMA R12, R13, R25, R12 ;  /* 0x000000190d0c9223 */ /* 0x000fe2000000000c */
[----:B------:R-:W-:Y:S02]  /*1400*/  FSETP.GEU.AND P3, PT, |R2|, 1.175494350822287508e-38, PT ;  /* 0x008000000200780b */ /* 0x000fe40003f6e200 */
[----:B------:R-:W-:Y:S02]  /*1410*/  FSEL R25, R18, R17, !P1 ;  /* 0x0000001112197208 */ /* 0x000fe40004800000 */
[----:B------:R-:W-:Y:S01]  /*1420*/  FSEL R20, R8, R21, !P1 ;  /* 0x0000001508147208 */ /* 0x000fe20004800000 */
[C---:B------:R-:W-:Y:S01]  /*1430*/  FMUL R13, R2.reuse, 0.25 ;  /* 0x3e800000020d7820 */ /* 0x040fe20000400000 */
[----:B------:R-:W-:Y:S01]  /*1440*/  FADD R18, R5, -R18 ;  /* 0x8000001205127221 */ /* 0x000fe20000000000 */
[----:B------:R-:W-:Y:S01]  /*1450*/  FSETP.GT.AND P0, PT, |R2|, 8.50705917302346158658e+37, PT ;  /* 0x7e8000000200780b */ /* 0x000fe20003f04200 */
[----:B------:R-:W-:Y:S01]  /*1460*/  FADD R8, R6, -R8 ;  /* 0x8000000806087221 */ /* 0x000fe20000000000 */
[----:B------:R-:W-:Y:S01]  /*1470*/  FSEL R17, R4, RZ, P2 ;  /* 0x000000ff04117208 */ /* 0x000fe20001000000 */
[----:B------:R-:W-:Y:S01]  /*1480*/  FADD R4, -R25, R20 ;  /* 0x0000001419047221 */ /* 0x000fe20000000100 */
[----:B------:R-:W-:Y:S01]  /*1490*/  @!P1 FFMA R0, R23, R18, R0 ;  /* 0x0000001217009223 */ /* 0x000fe20000000000 */
[----:B------:R-:W-:Y:S01]  /*14a0*/  FSEL R18, R13, R2, P0 ;  /* 0x000000020d127208 */ /* 0x000fe20000000000 */
[----:B------:R-:W-:Y:S01]  /*14b0*/  @!P1 FFMA R12, R19, R8, R12 ;  /* 0x00000008130c9223 */ /* 0x000fe2000000000c */
[C---:B------:R-:W-:Y:S01]  /*14c0*/  FMUL R8, R4.reuse, R4 ;  /* 0x0000000404087220 */ /* 0x040fe20000400000 */
[----:B------:R-:W-:-:S02]  /*14d0*/  FFMA R4, R4, R17, R25 ;  /* 0x0000001104047223 */ /* 0x000fc40000000019 */
[----:B------:R-:W-:Y:S01]  /*14e0*/  @!P3 FMUL R18, R18, 16777216 ;  /* 0x4b8000001212b820 */ /* 0x000fe20000400000 */
[----:B------:R-:W-:Y:S01]  /*14f0*/  FADD R0, R0, R12 ;  /* 0x0000000c00007221 */ /* 0x000fe20000000000 */
[----:B------:R-:W-:Y:S01]  /*1500*/  FMUL R8, R8, R9 ;  /* 0x0000000908087220 */ /* 0x000fe20000400000 */
[----:B------:R-:W0:Y:S03]  /*1510*/  SHFL.BFLY PT, R19, R4, 0x10, 0x1f ;  /* 0x0e001f0004137f89 */ /* 0x000e2600000e0000 */
[----:B------:R-:W-:Y:S01]  /*1520*/  FFMA R8, R17, R8, R0 ;  /* 0x0000000811087223 */ /* 0x000fe20000000000 */
[----:B------:R-:W1:Y:S01]  /*1530*/  MUFU.RCP R18, R18 ;  /* 0x0000001200127308 */ /* 0x000e620000001000 */
[----:B------:R-:W-:-:S03]  /*1540*/  FMUL R0, R7, 0.25 ;  /* 0x3e80000007007820 */ /* 0x000fc60000400000 */
[----:B------:R-:W2:Y:S02]  /*1550*/  SHFL.BFLY PT, R17, R8, 0x10, 0x1f ;  /* 0x0e001f0008117f89 */ /* 0x000ea400000e0000 */
[----:B------:R-:W-:Y:S01]  /*1560*/  FSEL R9, R0, R7, P0 ;  /* 0x0000000700097208 */ /* 0x000fe20000000000 */
[----:B------:R-:W-:-:S04]  /*1570*/  FADD R0, R2, R2 ;  /* 0x0000000202007221 */ /* 0x000fc80000000000 */
[----:B------:R-:W-:Y:S01]  /*1580*/  @!P3 FMUL R9, R9, 16777216 ;  /* 0x4b8000000909b820 */ /* 0x000fe20000400000 */
[----:B------:R-:W-:Y:S02]  /*1590*/  FSETP.GEU.AND P3, PT, |R0|, 1.175494350822287508e-38, PT ;  /* 0x008000000000780b */ /* 0x000fe40003f6e200 */
[----:B------:R-:W-:Y:S01]  /*15a0*/  FSETP.NEU.AND P2, PT, R2, RZ, PT ;  /* 0x000000ff0200720b */ /* 0x000fe20003f4d000 */
[----:B-1----:R-:W-:Y:S01]  /*15b0*/  FMUL R12, R18, R9 ;  /* 0x00000009120c7220 */ /* 0x002fe20000400000 */
[C---:B------:R-:W-:Y:S01]  /*15c0*/  FMUL R9, R0.reuse, 0.25 ;  /* 0x3e80000000097820 */ /* 0x040fe20000400000 */
[----:B------:R-:W-:-:S03]  /*15d0*/  FSETP.GT.AND P0, PT, |R0|, 8.50705917302346158658e+37, PT ;  /* 0x7e8000000000780b */ /* 0x000fc60003f04200 */
[----:B------:R-:W-:Y:S01]  /*15e0*/  FSEL R12, R12, RZ, P2 ;  /* 0x000000ff0c0c7208 */ /* 0x000fe20001000000 */
[----:B0-----:R-:W-:Y:S01]  /*15f0*/  FADD R19, -R4, R19 ;  /* 0x0000001304137221 */ /* 0x001fe20000000100 */
[----:B------:R-:W-:-:S03]  /*1600*/  FSEL R20, R9, R0, P0 ;  /* 0x0000000009147208 */ /* 0x000fc60000000000 */
[C---:B------:R-:W-:Y:S01]  /*1610*/  FMUL R18, R19.reuse, R19 ;  /* 0x0000001313127220 */ /* 0x040fe20000400000 */
[----:B------:R-:W-:Y:S01]  /*1620*/  FFMA R4, R19, R12, R4 ;  /* 0x0000000c13047223 */ /* 0x000fe20000000004 */
[----:B------:R-:W-:Y:S01]  /*1630*/  @!P3 FMUL R20, R20, 16777216 ;  /* 0x4b8000001414b820 */ /* 0x000fe20000400000 */
[----:B--2---:R-:W-:Y:S01]  /*1640*/  FADD R17, R8, R17 ;  /* 0x0000001108117221 */ /* 0x004fe20000000000 */
[----:B------:R-:W-:Y:S02]  /*1650*/  FMUL R18, R7, R18 ;  /* 0x0000001207127220 */ /* 0x000fe40000400000 */
[----:B------:R-:W0:Y:S02]  /*1660*/  SHFL.BFLY PT, R19, R4, 0x8, 0x1f ;  /* 0x0d001f0004137f89 */ /* 0x000e2400000e0000 */
[----:B------:R-:W-:Y:S01]  /*1670*/  FFMA R17, R12, R18, R17 ;  /* 0x000000120c117223 */ /* 0x000fe20000000011 */
[----:B------:R-:W1:Y:S01]  /*1680*/  MUFU.RCP R20, R20 ;  /* 0x0000001400147308 */ /* 0x000e620000001000 */
[----:B------:R-:W-:-:S03]  /*1690*/  FSEL R13, R13, R2, P0 ;  /* 0x000000020d0d7208 */ /* 0x000fc60000000000 */
[----:B------:R-:W2:Y:S02]  /*16a0*/  SHFL.BFLY PT, R12, R17, 0x8, 0x1f ;  /* 0x0d001f00110c7f89 */ /* 0x000ea400000e0000 */
[----:B------:R-:W-:Y:S01]  /*16b0*/  @!P3 FMUL R13, R13, 16777216 ;  /* 0x4b8000000d0db820 */ /* 0x000fe20000400000 */
[C---:B------:R-:W-:Y:S01]  /*16c0*/  FADD R7, R0.reuse, R0 ;  /* 0x0000000000077221 */ /* 0x040fe20000000000 */
[----:B------:R-:W-:-:S04]  /*16d0*/  FSETP.NEU.AND P2, PT, R0, RZ, PT ;  /* 0x000000ff0000720b */ /* 0x000fc80003f4d000 */
[C---:B------:R-:W-:Y:S01]  /*16e0*/  FSETP.GEU.AND P3, PT, |R7|.reuse, 1.175494350822287508e-38, PT ;  /* 0x008000000700780b */ /* 0x040fe20003f6e200 */
[----:B-1----:R-:W-:Y:S01]  /*16f0*/  FMUL R13, R20, R13 ;  /* 0x0000000d140d7220 */ /* 0x002fe20000400000 */
[C---:B------:R-:W-:Y:S01]  /*1700*/  FMUL R8, R7.reuse, 0.25 ;  /* 0x3e80000007087820 */ /* 0x040fe20000400000 */
[----:B------:R-:W-:-:S03]  /*1710*/  FSETP.GT.AND P0, PT, |R7|, 8.50705917302346158658e+37, PT ;  /* 0x7e8000000700780b */ /* 0x000fc60003f04200 */
[----:B------:R-:W-:Y:S01]  /*1720*/  FSEL R13, R13, RZ, P2 ;  /* 0x000000ff0d0d7208 */ /* 0x000fe20001000000 */
[----:B0-----:R-:W-:Y:S01]  /*1730*/  FADD R19, -R4, R19 ;  /* 0x0000001304137221 */ /* 0x001fe20000000100 */
[----:B------:R-:W-:-:S03]  /*1740*/  FSEL R18, R8, R7, P0 ;  /* 0x0000000708127208 */ /* 0x000fc60000000000 */
[C---:B------:R-:W-:Y:S01]  /*1750*/  FFMA R4, R19.reuse, R13, R4 ;  /* 0x0000000d13047223 */ /* 0x040fe20000000004 */
[----:B------:R-:W-:Y:S01]  /*1760*/  FMUL R21, R19, R19 ;  /* 0x0000001313157220 */ /* 0x000fe20000400000 */
[----:B--2---:R-:W-:Y:S01]  /*1770*/  FADD R12, R17, R12 ;  /* 0x0000000c110c7221 */ /* 0x004fe20000000000 */
[----:B------:R-:W-:Y:S02]  /*1780*/  @!P3 FMUL R18, R18, 16777216 ;  /* 0x4b8000001212b820 */ /* 0x000fe40000400000 */
[----:B------:R-:W-:Y:S01]  /*1790*/  FMUL R21, R2, R21 ;  /* 0x0000001502157220 */ /* 0x000fe20000400000 */
[----:B------:R-:W0:Y:S03]  /*17a0*/  SHFL.BFLY PT, R17, R4, 0x4, 0x1f ;  /* 0x0c801f0004117f89 */ /* 0x000e2600000e0000 */
[----:B------:R-:W-:Y:S01]  /*17b0*/  FFMA R12, R13, R21, R12 ;  /* 0x000000150d0c7223 */ /* 0x000fe2000000000c */
[----:B------:R-:W1:Y:S04]  /*17c0*/  MUFU.RCP R18, R18 ;  /* 0x0000001200127308 */ /* 0x000e680000001000 */
[----:B------:R-:W2:Y:S01]  /*17d0*/  SHFL.BFLY PT, R13, R12, 0x4, 0x1f ;  /* 0x0c801f000c0d7f89 */ /* 0x000ea200000e0000 */
[----:B------:R-:W-:-:S05]  /*17e0*/  FSEL R9, R9, R0, P0 ;  /* 0x0000000009097208 */ /* 0x000fca0000000000 */
[----:B------:R-:W-:Y:S01]  /*17f0*/  @!P3 FMUL R9, R9, 16777216 ;  /* 0x4b8000000909b820 */ /* 0x000fe20000400000 */
[C---:B------:R-:W-:Y:S01]  /*1800*/  FSETP.NEU.AND P0, PT, R7.reuse, RZ, PT ;  /* 0x000000ff0700720b */ /* 0x040fe20003f0d000 */
[----:B------:R-:W-:Y:S02]  /*1810*/  FADD R2, R7, R7 ;  /* 0x0000000707027221 */ /* 0x000fe40000000000 */
[----:B-1----:R-:W-:Y:S01]  /*1820*/  FMUL R9, R18, R9 ;  /* 0x0000000912097220 */ /* 0x002fe20000400000 */
[----:B0-----:R-:W-:-:S04]  /*1830*/  FADD R17, -R4, R17 ;  /* 0x0000001104117221 */ /* 0x001fc80000000100 */
[----:B------:R-:W-:Y:S01]  /*1840*/  FSEL R19, R9, RZ, P0 ;  /* 0x000000ff09137208 */ /* 0x000fe20000000000 */
[----:B------:R-:W-:Y:S01]  /*1850*/  FMUL R9, R17, R17 ;  /* 0x0000001111097220 */ /* 0x000fe20000400000 */
[----:B------:R-:W-:-:S03]  /*1860*/  FSETP.GEU.AND P2, PT, |R2|, 1.175494350822287508e-38, PT ;  /* 0x008000000200780b */ /* 0x000fc60003f4e200 */
[----:B------:R-:W-:Y:S01]  /*1870*/  FMUL R0, R0, R9 ;  /* 0x0000000900007220 */ /* 0x000fe20000400000 */
[----:B--2---:R-:W-:Y:S01]  /*1880*/  FADD R12, R12, R13 ;  /* 0x0000000d0c0c7221 */ /* 0x004fe20000000000 */
[C---:B------:R-:W-:Y:S01]  /*1890*/  FMUL R9, R2.reuse, 0.25 ;  /* 0x3e80000002097820 */ /* 0x040fe20000400000 */
[----:B------:R-:W-:Y:S01]  /*18a0*/  FSETP.GT.AND P0, PT, |R2|, 8.50705917302346158658e+37, PT ;  /* 0x7e8000000200780b */ /* 0x000fe20003f04200 */
[----:B------:R-:W-:Y:S01]  /*18b0*/  FFMA R4, R17, R19, R4 ;  /* 0x0000001311047223 */ /* 0x000fe20000000004 */
[----:B------:R-:W-:Y:S02]  /*18c0*/  FFMA R0, R19, R0, R12 ;  /* 0x0000000013007223 */ /* 0x000fe4000000000c */
[----:B------:R-:W-:Y:S02]  /*18d0*/  FSEL R12, R9, R2, P0 ;  /* 0x00000002090c7208 */ /* 0x000fe40000000000 */
[----:B------:R-:W0:Y:S03]  /*18e0*/  SHFL.BFLY PT, R13, R4, 0x2, 0x1f ;  /* 0x0c401f00040d7f89 */ /* 0x000e2600000e0000 */
[----:B------:R-:W-:Y:S01]  /*18f0*/  @!P2 FMUL R12, R12, 16777216 ;  /* 0x4b8000000c0ca820 */ /* 0x000fe20000400000 */
[----:B------:R-:W1:Y:S05]  /*1900*/  SHFL.BFLY PT, R17, R0, 0x2, 0x1f ;  /* 0x0c401f0000117f89 */ /* 0x000e6a00000e0000 */
[----:B------:R-:W2:Y:S01]  /*1910*/  MUFU.RCP R12, R12 ;  /* 0x0000000c000c7308 */ /* 0x000ea20000001000 */
[----:B------:R-:W-:-:S05]  /*1920*/  FSEL R19, R8, R7, P0 ;  /* 0x0000000708137208 */ /* 0x000fca0000000000 */
[----:B------:R-:W-:Y:S01]  /*1930*/  @!P2 FMUL R19, R19, 16777216 ;  /* 0x4b8000001313a820 */ /* 0x000fe20000400000 */
[C---:B------:R-:W-:Y:S01]  /*1940*/  FSETP.NEU.AND P0, PT, R2.reuse, RZ, PT ;  /* 0x000000ff0200720b */ /* 0x040fe20003f0d000 */
[----:B------:R-:W-:Y:S01]  /*1950*/  FADD R8, R2, R2 ;  /* 0x0000000202087221 */ /* 0x000fe20000000000 */
[----:B0-----:R-:W-:Y:S01]  /*1960*/  FADD R13, -R4, R13 ;  /* 0x0000000d040d7221 */ /* 0x001fe20000000100 */
[----:B--2---:R-:W-:-:S03]  /*1970*/  FMUL R19, R12, R19 ;  /* 0x000000130c137220 */ /* 0x004fc60000400000 */
[----:B------:R-:W-:Y:S02]  /*1980*/  FMUL R20, R13, R13 ;  /* 0x0000000d0d147220 */ /* 0x000fe40000400000 */
[----:B------:R-:W-:Y:S02]  /*1990*/  FSEL R19, R19, RZ, P0 ;  /* 0x000000ff13137208 */ /* 0x000fe40000000000 */
[----:B------:R-:W-:Y:S01]  /*19a0*/  FSETP.GEU.AND P2, PT, |R8|, 1.175494350822287508e-38, PT ;  /* 0x008000000800780b */ /* 0x000fe20003f4e200 */
[----:B------:R-:W-:Y:S01]  /*19b0*/  FMUL R20, R7, R20 ;  /* 0x0000001407147220 */ /* 0x000fe20000400000 */
[----:B-1----:R-:W-:Y:S01]  /*19c0*/  FADD R18, R0, R17 ;  /* 0x0000001100127221 */ /* 0x002fe20000000000 */
[C---:B------:R-:W-:Y:S01]  /*19d0*/  FMUL R7, R8.reuse, 0.25 ;  /* 0x3e80000008077820 */ /* 0x040fe20000400000 */
[----:B------:R-:W-:Y:S01]  /*19e0*/  FSETP.GT.AND P0, PT, |R8|, 8.50705917302346158658e+37, PT ;  /* 0x7e8000000800780b */ /* 0x000fe20003f04200 */
[----:B------:R-:W-:Y:S01]  /*19f0*/  FFMA R4, R13, R19, R4 ;  /* 0x000000130d047223 */ /* 0x000fe20000000004 */
[----:B------:R-:W0:Y:S01]  /*1a00*/  S2R R0, SR_TID.X ;  /* 0x0000000000007919 */ /* 0x000e220000002100 */
[----:B------:R-:W-:Y:S01]  /*1a10*/  FFMA R18, R19, R20, R18 ;  /* 0x0000001413127223 */ /* 0x000fe20000000012 */
[----:B------:R-:W-:-:S02]  /*1a20*/  FSEL R12, R7, R8, P0 ;  /* 0x00000008070c7208 */ /* 0x000fc40000000000 */
[----:B------:R-:W1:Y:S04]  /*1a30*/  SHFL.BFLY PT, R7, R4, 0x1, 0x1f ;  /* 0x0c201f0004077f89 */ /* 0x000e6800000e0000 */
[----:B------:R-:W2:Y:S01]  /*1a40*/  SHFL.BFLY PT, R13, R18, 0x1, 0x1f ;  /* 0x0c201f00120d7f89 */ /* 0x000ea200000e0000 */
[----:B------:R-:W-:-:S06]  /*1a50*/  @!P2 FMUL R12, R12, 16777216 ;  /* 0x4b8000000c0ca820 */ /* 0x000fcc0000400000 */
[----:B------:R-:W3:Y:S01]  /*1a60*/  MUFU.RCP R12, R12 ;  /* 0x0000000c000c7308 */ /* 0x000ee20000001000 */
[----:B------:R-:W-:-:S05]  /*1a70*/  FSEL R9, R9, R2, P0 ;  /* 0x0000000209097208 */ /* 0x000fca0000000000 */
[----:B------:R-:W-:Y:S01]  /*1a80*/  @!P2 FMUL R9, R9, 16777216 ;  /* 0x4b8000000909a820 */ /* 0x000fe20000400000 */
[----:B------:R-:W-:Y:S01]  /*1a90*/  FSETP.NEU.AND P0, PT, R8, RZ, PT ;  /* 0x000000ff0800720b */ /* 0x000fe20003f0d000 */
[----:B-1----:R-:W-:Y:S02]  /*1aa0*/  FADD R7, -R4, R7 ;  /* 0x0000000704077221 */ /* 0x002fe40000000100 */
[----:B---3--:R-:W-:Y:S01]  /*1ab0*/  FMUL R9, R12, R9 ;  /* 0x000000090c097220 */ /* 0x008fe20000400000 */
[----:B--2---:R-:W-:Y:S01]  /*1ac0*/  FADD R20, R18, R13 ;  /* 0x0000000d12147221 */ /* 0x004fe20000000000 */
[----:B0-----:R-:W-:Y:S01]  /*1ad0*/  LOP3.LUT P2, RZ, R0, 0x1f, RZ, 0xc0, !PT ;  /* 0x0000001f00ff7812 */ /* 0x001fe2000784c0ff */
[----:B------:R-:W-:Y:S02]  /*1ae0*/  FMUL R13, R7, R7 ;  /* 0x00000007070d7220 */ /* 0x000fe40000400000 */
[----:B------:R-:W-:Y:S02]  /*1af0*/  FSEL R9, R9, RZ, P0 ;  /* 0x000000ff09097208 */ /* 0x000fe40000000000 */
[----:B------:R-:W-:Y:S01]  /*1b00*/  SHF.R.U32.HI R12, RZ, 0x3, R0 ;  /* 0x00000003ff0c7819 */ /* 0x000fe20000011600 */
[----:B------:R-:W-:Y:S01]  /*1b10*/  FMUL R13, R2, R13 ;  /* 0x0000000d020d7220 */ /* 0x000fe20000400000 */
[----:B------:R-:W-:Y:S01]  /*1b20*/  F2FP.BF16.F32.PACK_AB R19, R6, R5 ;  /* 0x000000050613723e */ /* 0x000fe200000010ff */
[----:B------:R-:W-:Y:S01]  /*1b30*/  FFMA R6, R7, R9, R4 ;  /* 0x0000000907067223 */ /* 0x000fe20000000004 */
[----:B------:R-:W-:Y:S01]  /*1b40*/  LOP3.LUT R17, R12, 0x1c, RZ, 0xc0, !PT ;  /* 0x0000001c0c117812 */ /* 0x000fe200078ec0ff */
[----:B------:R-:W-:-:S02]  /*1b50*/  FFMA R20, R9, R13, R20 ;  /* 0x0000000d09147223 */ /* 0x000fc40000000014 */
[----:B------:R-:W-:Y:S04]  /*1b60*/  @!P1 STG.E desc[UR6][R10.64], R19 ;  /* 0x000000130a009986 */ /* 0x000fe8000c101906 */
[----:B------:R-:W-:Y:S04]  /*1b70*/  @!P2 STS [R17+UR4+0x40], R8 ;  /* 0x000040081100a988 */ /* 0x000fe80008000804 */
[----:B------:R-:W-:Y:S04]  /*1b80*/  @!P2 STS [R17+UR4], R6 ;  /* 0x000000061100a988 */ /* 0x000fe80008000804 */
[----:B------:R-:W-:Y:S01]  /*1b90*/  @!P2 STS [R17+UR4+0x20], R20 ;  /* 0x000020141100a988 */ /* 0x000fe20008000804 */
[----:B------:R-:W-:Y:S01]  /*1ba0*/  BAR.SYNC.DEFER_BLOCKING 0x0 ;  /* 0x0000000000007b1d */ /* 0x000fe20000010000 */
[----:B------:R-:W-:-:S02]  /*1bb0*/  ISETP.GE.AND P3, PT, R0, 0x8, PT ;  /* 0x000000080000780c */ /* 0x000fc40003f66270 */
[----:B------:R-:W-:-:S11]  /*1bc0*/  LEA R2, R0, UR4, 0x2 ;  /* 0x0000000400027c11 */ /* 0x000fd6000f8e10ff */
[----:B------:R-:W0:Y:S04]  /*1bd0*/  @!P3 LDS R14, [R2+0x40] ;  /* 0x00004000020eb984 */ /* 0x000e280000000800 */
[----:B------:R-:W-:Y:S04]  /*1be0*/  @!P3 LDS R15, [R2] ;  /* 0x00000000020fb984 */ /* 0x000fe80000000800 */
[----:B------:R-:W-:Y:S04]  /*1bf0*/  @!P3 LDS R16, [R2+0x20] ;  /* 0x000020000210b984 */ /* 0x000fe80000000800 */
[----:B0-----:R-:W0:Y:S02]  /*1c00*/  SHFL.BFLY PT, R9, R14, 0x4, 0x1f ;  /* 0x0c801f000e097f89 */ /* 0x001e2400000e0000 */
[----:B0-----:R-:W-:-:S05]  /*1c10*/  FADD R4, R14, R9 ;  /* 0x000000090e047221 */ /* 0x001fca0000000000 */
[C---:B------:R-:W-:Y:S01]  /*1c20*/  FSETP.GEU.AND P2, PT, |R4|.reuse, 1.175494350822287508e-38, PT ;  /* 0x008000000400780b */ /* 0x040fe20003f4e200 */
[C---:B------:R-:W-:Y:S01]  /*1c30*/  FMUL R5, R4.reuse, 0.25 ;  /* 0x3e80000004057820 */ /* 0x040fe20000400000 */
[----:B------:R-:W-:Y:S01]  /*1c40*/  FSETP.GT.AND P0, PT, |R4|, 8.50705917302346158658e+37, PT ;  /* 0x7e8000000400780b */ /* 0x000fe20003f04200 */
[----:B------:R-:W0:Y:S03]  /*1c50*/  SHFL.BFLY PT, R13, R4, 0x2, 0x1f ;  /* 0x0c401f00040d7f89 */ /* 0x000e2600000e0000 */
[----:B------:R-:W-:Y:S01]  /*1c60*/  FSEL R8, R5, R4, P0 ;  /* 0x0000000405087208 */ /* 0x000fe20000000000 */
[----:B------:R-:W1:Y:S06]  /*1c70*/  SHFL.BFLY PT, R6, R15, 0x4, 0x1f ;  /* 0x0c801f000f067f89 */ /* 0x000e6c00000e0000 */
[----:B------:R-:W-:Y:S01]  /*1c80*/  @!P2 FMUL R8, R8, 16777216 ;  /* 0x4b8000000808a820 */ /* 0x000fe20000400000 */
[----:B------:R-:W2:Y:S05]  /*1c90*/  SHFL.BFLY PT, R7, R16, 0x4, 0x1f ;  /* 0x0c801f0010077f89 */ /* 0x000eaa00000e0000 */
[----:B------:R-:W3:Y:S01]  /*1ca0*/  MUFU.RCP R8, R8 ;  /* 0x0000000800087308 */ /* 0x000ee20000001000 */
[----:B------:R-:W-:-:S04]  /*1cb0*/  @P0 FMUL R9, R9, 0.25 ;  /* 0x3e80000009090820 */ /* 0x000fc80000400000 */
[----:B------:R-:W-:Y:S01]  /*1cc0*/  @!P2 FMUL R9, R9, 16777216 ;  /* 0x4b8000000909a820 */ /* 0x000fe20000400000 */
[C---:B0-----:R-:W-:Y:S01]  /*1cd0*/  FADD R5, R4.reuse, R13 ;  /* 0x0000000d04057221 */ /* 0x041fe20000000000 */
[----:B------:R-:W-:-:S04]  /*1ce0*/  FSETP.NEU.AND P2, PT, R4, RZ, PT ;  /* 0x000000ff0400720b */ /* 0x000fc80003f4d000 */
[C---:B------:R-:W-:Y:S01]  /*1cf0*/  FSETP.GEU.AND P3, PT, |R5|.reuse, 1.175494350822287508e-38, PT ;  /* 0x008000000500780b */ /* 0x040fe20003f6e200 */
[----:B---3--:R-:W-:Y:S01]  /*1d00*/  FMUL R9, R8, R9 ;  /* 0x0000000908097220 */ /* 0x008fe20000400000 */
[C---:B------:R-:W-:Y:S01]  /*1d10*/  FMUL R10, R5.reuse, 0.25 ;  /* 0x3e800000050a7820 */ /* 0x040fe20000400000 */
[----:B------:R-:W-:Y:S01]  /*1d20*/  FSETP.GT.AND P0, PT, |R5|, 8.50705917302346158658e+37, PT ;  /* 0x7e8000000500780b */ /* 0x000fe20003f04200 */
[----:B-1----:R-:W-:Y:S02]  /*1d30*/  FADD R6, -R15, R6 ;  /* 0x000000060f067221 */ /* 0x002fe40000000100 */
[----:B------:R-:W-:Y:S02]  /*1d40*/  FSEL R9, R9, RZ, P2 ;  /* 0x000000ff09097208 */ /* 0x000fe40001000000 */
[----:B------:R-:W-:Y:S01]  /*1d50*/  FSEL R12, R10, R5, P0 ;  /* 0x000000050a0c7208 */ /* 0x000fe20000000000 */
[C---:B------:R-:W-:Y:S02]  /*1d60*/  FMUL R11, R6.reuse, R6 ;  /* 0x00000006060b7220 */ /* 0x040fe40000400000 */
[----:B------:R-:W-:-:S02]  /*1d70*/  FFMA R15, R6, R9, R15 ;  /* 0x00000009060f7223 */ /* 0x000fc4000000000f */
[----:B------:R-:W0:Y:S01]  /*1d80*/  SHFL.BFLY PT, R6, R5, 0x1, 0x1f ;  /* 0x0c201f0005067f89 */ /* 0x000e2200000e0000 */
[----:B------:R-:W-:Y:S01]  /*1d90*/  @!P3 FMUL R12, R12, 16777216 ;  /* 0x4b8000000c0cb820 */ /* 0x000fe20000400000 */
[----:B--2---:R-:W-:Y:S01]  /*1da0*/  FADD R16, R16, R7 ;  /* 0x0000000710107221 */ /* 0x004fe20000000000 */
[----:B------:R-:W-:Y:S01]  /*1db0*/  FMUL R11, R14, R11 ;  /* 0x0000000b0e0b7220 */ /* 0x000fe20000400000 */
[----:B------:R-:W1:Y:S03]  /*1dc0*/  SHFL.BFLY PT, R8, R15, 0x2, 0x1f ;  /* 0x0c401f000f087f89 */ /* 0x000e6600000e0000 */
[----:B------:R-:W-:Y:S01]  /*1dd0*/  FFMA R11, R9, R11, R16 ;  /* 0x0000000b090b7223 */ /* 0x000fe20000000010 */
[----:B------:R-:W2:Y:S01]  /*1de0*/  MUFU.RCP R12, R12 ;  /* 0x0000000c000c7308 */ /* 0x000ea20000001000 */
[----:B------:R-:W-:-:S03]  /*1df0*/  @P0 FMUL R13, R13, 0.25 ;  /* 0x3e8000000d0d0820 */ /* 0x000fc60000400000 */
[----:B------:R-:W3:Y:S01]  /*1e00*/  SHFL.BFLY PT, R10, R11, 0x2, 0x1f ;  /* 0x0c401f000b0a7f89 */ /* 0x000ee200000e0000 */
[----:B------:R-:W-:Y:S01]  /*1e10*/  @!P3 FMUL R13, R13, 16777216 ;  /* 0x4b8000000d0db820 */ /* 0x000fe20000400000 */
[----:B------:R-:W-:-:S03]  /*1e20*/  FSETP.NEU.AND P0, PT, R5, RZ, PT ;  /* 0x000000ff0500720b */ /* 0x000fc60003f0d000 */
[----:B--2---:R-:W-:Y:S01]  /*1e30*/  FMUL R13, R12, R13 ;  /* 0x0000000d0c0d7220 */ /* 0x004fe20000400000 */
[----:B0-----:R-:W-:-:S04]  /*1e40*/  FADD R9, R5, R6 ;  /* 0x0000000605097221 */ /* 0x001fc80000000000 */
[----:B------:R-:W-:Y:S01]  /*1e50*/  FSEL R13, R13, RZ, P0 ;  /* 0x000000ff0d0d7208 */ /* 0x000fe20000000000 */
[----:B-1----:R-:W-:Y:S01]  /*1e60*/  FADD R8, -R15, R8 ;  /* 0x000000080f087221 */ /* 0x002fe20000000100 */
[C---:B------:R-:W-:Y:S01]  /*1e70*/  FSETP.GEU.AND P2, PT, |R9|.reuse, 1.175494350822287508e-38, PT ;  /* 0x008000000900780b */ /* 0x040fe20003f4e200 */
[C---:B------:R-:W-:Y:S02]  /*1e80*/  FMUL R14, R9.reuse, 0.25 ;  /* 0x3e800000090e7820 */ /* 0x040fe40000400000 */
[C---:B------:R-:W-:Y:S01]  /*1e90*/  FFMA R15, R8.reuse, R13, R15 ;  /* 0x0000000d080f7223 */ /* 0x040fe2000000000f */
[----:B------:R-:W-:Y:S01]  /*1ea0*/  FMUL R7, R8, R8 ;  /* 0x0000000808077220 */ /* 0x000fe20000400000 */
[----:B------:R-:W-:Y:S01]  /*1eb0*/  FSETP.GT.AND P0, PT, |R9|, 8.50705917302346158658e+37, PT ;  /* 0x7e8000000900780b */ /* 0x000fe20003f04200 */
[----:B---3--:R-:W-:Y:S02]  /*1ec0*/  FADD R10, R11, R10 ;  /* 0x0000000a0b0a7221 */ /* 0x008fe40000000000 */
[----:B------:R-:W-:Y:S01]  /*1ed0*/  FMUL R7, R4, R7 ;  /* 0x0000000704077220 */ /* 0x000fe20000400000 */
[----:B------:R-:W-:Y:S01]  /*1ee0*/  FSEL R14, R14, R9, P0 ;  /* 0x000000090e0e7208 */ /* 0x000fe20000000000 */
[----:B------:R-:W0:Y:S02]  /*1ef0*/  SHFL.BFLY PT, R4, R15, 0x1, 0x1f ;  /* 0x0c201f000f047f89 */ /* 0x000e2400000e0000 */
[----:B------:R-:W-:-:S02]  /*1f00*/  FFMA R7, R13, R7, R10 ;  /* 0x000000070d077223 */ /* 0x000fc4000000000a */
[----:B------:R-:W-:-:S03]  /*1f10*/  @!P2 FMUL R14, R14, 16777216 ;  /* 0x4b8000000e0ea820 */ /* 0x000fc60000400000 */
[----:B------:R-:W1:Y:S01]  /*1f20*/  SHFL.BFLY PT, R8, R7, 0x1, 0x1f ;  /* 0x0c201f0007087f89 */ /* 0x000e6200000e0000 */
[----:B------:R-:W2:Y:S01]  /*1f30*/  MUFU.RCP R11, R14 ;  /* 0x0000000e000b7308 */ /* 0x000ea20000001000 */
[----:B------:R-:W-:Y:S01]  /*1f40*/  @P0 FMUL R6, R6, 0.25 ;  /* 0x3e80000006060820 */ /* 0x000fe20000400000 */
[----:B------:R-:W-:-:S03]  /*1f50*/  LOP3.LUT P0, RZ, R0, 0x7, RZ, 0xc0, !PT ;  /* 0x0000000700ff7812 */ /* 0x000fc6000780c0ff */
[----:B------:R-:W-:Y:S01]  /*1f60*/  @!P2 FMUL R6, R6, 16777216 ;  /* 0x4b8000000606a820 */ /* 0x000fe20000400000 */
[----:B------:R-:W-:Y:S02]  /*1f70*/  FSETP.NEU.AND P2, PT, R9, RZ, PT ;  /* 0x000000ff0900720b */ /* 0x000fe40003f4d000 */
[----:B------:R-:W-:Y:S01]  /*1f80*/  ISETP.LT.AND P0, PT, R0, 0x8, !P0 ;  /* 0x000000080000780c */ /* 0x000fe20004701270 */
[----:B--2---:R-:W-:Y:S01]  /*1f90*/  FMUL R11, R11, R6 ;  /* 0x000000060b0b7220 */ /* 0x004fe20000400000 */
[----:B0-----:R-:W-:-:S04]  /*1fa0*/  FADD R4, -R15, R4 ;  /* 0x000000040f047221 */ /* 0x001fc80000000100 */
[C---:B------:R-:W-:Y:S01]  /*1fb0*/  FMUL R6, R4.reuse, R4 ;  /* 0x0000000404067220 */ /* 0x040fe20000400000 */
[----:B------:R-:W-:Y:S01]  /*1fc0*/  FSEL R11, R11, RZ, P2 ;  /* 0x000000ff0b0b7208 */ /* 0x000fe20001000000 */
[----:B-1----:R-:W-:Y:S02]  /*1fd0*/  FADD R8, R7, R8 ;  /* 0x0000000807087221 */ /* 0x002fe40000000000 */
[----:B------:R-:W-:Y:S02]  /*1fe0*/  FMUL R6, R5, R6 ;  /* 0x0000000605067220 */ /* 0x000fe40000400000 */
[----:B------:R-:W-:Y:S02]  /*1ff0*/  FFMA R15, R4, R11, R15 ;  /* 0x0000000b040f7223 */ /* 0x000fe4000000000f */
[----:B------:R-:W-:Y:S01]  /*2000*/  FFMA R11, R11, R6, R8 ;  /* 0x000000060b0b7223 */ /* 0x000fe20000000008 */
[----:B------:R-:W-:Y:S01]  /*2010*/  @P0 STS [R2+0x40], R9 ;  /* 0x0000400902000388 */ /* 0x000fe20000000800 */
[----:B------:R-:W-:Y:S01]  /*2020*/  HFMA2.MMA R13, -RZ, RZ, 0.7080078125, -0.052093505859375 ;  /* 0x39aaaaabff0d7435 */ /* 0x000fe200000001ff */
[----:B------:R-:W0:Y:S02]  /*2030*/  LDC.64 R4, c[0x0][0x210] ;  /* 0x00008400ff047b82 */ /* 0x000e240000000a00 */
[----:B------:R-:W-:Y:S04]  /*2040*/  @P0 STS [R2], R15 ;  /* 0x0000000f02000388 */ /* 0x000fe80000000800 */
[----:B------:R1:W-:Y:S01]  /*2050*/  @P0 STS [R2+0x20], R11 ;  /* 0x0000200b02000388 */ /* 0x0003e20000000800 */
[----:B------:R-:W-:Y:S01]  /*2060*/  LOP3.LUT R10, R0, 0xff, RZ, 0xc0, !PT ;  /* 0x000000ff000a7812 */ /* 0x000fe200078ec0ff */
[----:B------:R-:W0:Y:S08]  /*2070*/  LDC.64 R6, c[0x0][0x248] ;  /* 0x00009200ff067b82 */ /* 0x000e300000000a00 */
[----:B------:R-:W-:Y:S06]  /*2080*/  BAR.SYNC.DEFER_BLOCKING 0x0 ;  /* 0x0000000000007b1d */ /* 0x000fec0000010000 */
[----:B------:R-:W2:Y:S04]  /*2090*/  LDS R8, [UR4+0x20] ;  /* 0x00002004ff087984 */ /* 0x000ea80008000800 */
[----:B------:R-:W0:Y:S01]  /*20a0*/  LDS R12, [UR4] ;  /* 0x00000004ff0c7984 */ /* 0x000e220008000800 */
[----:B------:R-:W-:Y:S01]  /*20b0*/  ULDC.64 UR4, c[0x0][0x240] ;  /* 0x0000900000047ab9 */ /* 0x000fe20000000a00 */
[----:B-1----:R-:W-:Y:S01]  /*20c0*/  MOV R2, 0xfffffe00 ;  /* 0xfffffe0000027802 */ /* 0x002fe20000000f00 */
[----:B--2---:R-:W-:Y:S01]  /*20d0*/  FFMA R0, R8, R13, 9.9999999747524270788e-07 ;  /* 0x358637bd08007423 */ /* 0x004fe2000000000d */
[----:B------:R-:W-:-:S05]  /*20e0*/  IMAD.WIDE.U32 R8, R10, 0x4, RZ ;  /* 0x000000040a087825 */ /* 0x000fca00078e00ff */
[----:B------:R-:W1:Y:S01]  /*20f0*/  MUFU.RSQ R0, R0 ;  /* 0x0000000000007308 */ /* 0x000e620000001400 */
[----:B------:R-:W-:Y:S02]  /*2100*/  IADD3 R13, P0, R8, UR4, RZ ;  /* 0x00000004080d7c10 */ /* 0x000fe4000ff1e0ff */
[----:B------:R-:W-:Y:S02]  /*2110*/  IADD3 R10, P2, R8, UR8, RZ ;  /* 0x00000008080a7c10 */ /* 0x000fe4000ff5e0ff */
[----:B------:R-:W-:Y:S02]  /*2120*/  IADD3.X R16, R9, UR5, RZ, P0, !PT ;  /* 0x0000000509107c10 */ /* 0x000fe400087fe4ff */
[----:B0-----:R-:W-:-:S09]  /*2130*/  IADD3.X R11, R9, UR9, RZ, P2, !PT ;  /* 0x00000009090b7c10 */ /* 0x001fd200097fe4ff */
.L_x_0:
[----:B------:R-:W-:Y:S01]  /*2140*/  IADD3 R2, R2, 0x200, RZ ;  /* 0x0000020002027810 */ /* 0x000fe20007ffe0ff */
[----:B0-----:R-:W2:Y:S01]  /*2150*/  LDG.E.EL R17, desc[UR6][R10.64+0x1800] ;  /* 0x001800060a117981 */ /* 0x001ea2000c2e1900 */
[----:B------:R-:W-:Y:S02]  /*2160*/  MOV R8, R13 ;  /* 0x0000000d00087202 */ /* 0x000fe40000000f00 */
[----:B------:R-:W-:Y:S01]  /*2170*/  MOV R9, R16 ;  /* 0x0000001000097202 */ /* 0x000fe20000000f00 */
[----:B------:R-:W-:Y:S01]  /*2180*/  IMAD.IADD R13, R3, 0x1, R2 ;  /* 0x00000001030d7824 */ /* 0x000fe200078e0202 */
[----:B------:R-:W-:Y:S01]  /*2190*/  MOV R18, RZ ;  /* 0x000000ff00127202 */ /* 0x000fe20000000f00 */
[----:B------:R0:W3:Y:S02]  /*21a0*/  LDG.E.EL R20, desc[UR6][R10.64] ;  /* 0x000000060a147981 */ /* 0x0000e4000c2e1900 */
[----:B------:R-:W-:Y:S02]  /*21b0*/  IMAD.WIDE R14, R13, 0x2, R4 ;  /* 0x000000020d0e7825 */ /* 0x000fe400078e0204 */
[----:B------:R-:W4:Y:S04]  /*21c0*/  LDG.E.EL R19, desc[UR6][R8.64+0x1800] ;  /* 0x0018000608137981 */ /* 0x000f28000c2e1900 */
[----:B------:R-:W5:Y:S04]  /*21d0*/  @!P1 LDG.E.EF R18, desc[UR6][R14.64] ;  /* 0x000000060e129981 */ /* 0x000f68000c0e1900 */
[----:B------:R-:W3:Y:S01]  /*21e0*/  LDG.E.EL R23, desc[UR6][R8.64] ;  /* 0x0000000608177981 */ /* 0x000ee2000c2e1900 */
[----:B------:R-:W-:-:S02]  /*21f0*/  ISETP.GE.U32.AND P3, PT, R2, 0xa00, PT ;  /* 0x00000a000200780c */ /* 0x000fc40003f66070 */
[----:B0-----:R-:W-:-:S04]  /*2200*/  IADD3 R10, P2, R10, 0x400, RZ ;  /* 0x000004000a0a7810 */ /* 0x001fc80007f5e0ff */
[----:B------:R-:W-:Y:S02]  /*2210*/  IADD3.X R11, RZ, R11, RZ, P2, !PT ;  /* 0x0000000bff0b7210 */ /* 0x000fe400017fe4ff */
[----:B--2---:R-:W-:Y:S02]  /*2220*/  SHF.L.U32 R16, R17, 0x10, RZ ;  /* 0x0000001011107819 */ /* 0x004fe400000006ff */
[----:B----4-:R-:W-:Y:S02]  /*2230*/  SHF.L.U32 R21, R19, 0x10, RZ ;  /* 0x0000001013157819 */ /* 0x010fe400000006ff */
[----:B------:R-:W-:Y:S02]  /*2240*/  PRMT R19, R17, 0x7632, R19 ;  /* 0x0000763211137816 */ /* 0x000fe40000000013 */
[----:B-----5:R-:W-:Y:S01]  /*2250*/  SEL R18, R18, RZ, !P1 ;  /* 0x000000ff12127207 */ /* 0x020fe20004800000 */
[--C-:B------:R-:W-:Y:S01]  /*2260*/  FADD R16, R16, R21.reuse ;  /* 0x0000001510107221 */ /* 0x100fe20000000000 */
[----:B------:R-:W-:-:S02]  /*2270*/  PRMT R21, R19, 0x7632, R21 ;  /* 0x0000763213157816 */ /* 0x000fc40000000015 */
[----:B------:R-:W-:Y:S02]  /*2280*/  PRMT R14, R18, 0x7632, R14 ;  /* 0x00007632120e7816 */ /* 0x000fe4000000000e */
[C---:B---3--:R-:W-:Y:S02]  /*2290*/  PRMT R22, R20.reuse, 0x7632, R22 ;  /* 0x0000763214167816 */ /* 0x048fe40000000016 */
[----:B------:R-:W-:Y:S02]  /*22a0*/  SHF.L.U32 R17, R20, 0x10, RZ ;  /* 0x0000001014117819 */ /* 0x000fe400000006ff */
[----:B------:R-:W-:Y:S01]  /*22b0*/  SHF.L.U32 R20, R19, 0x10, RZ ;  /* 0x0000001013147819 */ /* 0x000fe200000006ff */
[----:B------:R-:W-:Y:S01]  /*22c0*/  IMAD.U32 R21, R21, 0x10000, RZ ;  /* 0x0001000015157824 */ /* 0x000fe200078e00ff */
[----:B------:R-:W-:Y:S02]  /*22d0*/  PRMT R24, R23, 0x7632, R24 ;  /* 0x0000763217187816 */ /* 0x000fe40000000018 */
[----:B------:R-:W-:-:S02]  /*22e0*/  SHF.L.U32 R15, R18, 0x10, RZ ;  /* 0x00000010120f7819 */ /* 0x000fc400000006ff */
[----:B------:R-:W-:Y:S02]  /*22f0*/  SHF.L.U32 R19, R14, 0x10, RZ ;  /* 0x000000100e137819 */ /* 0x000fe400000006ff */
[----:B------:R-:W-:Y:S01]  /*2300*/  SHF.L.U32 R26, R23, 0x10, RZ ;  /* 0x00000010171a7819 */ /* 0x000fe200000006ff */
[----:B------:R-:W-:Y:S01]  /*2310*/  FADD R20, R20, R21 ;  /* 0x0000001514147221 */ /* 0x000fe20000000000 */
[----:B------:R-:W-:Y:S01]  /*2320*/  SHF.L.U32 R22, R22, 0x10, RZ ;  /* 0x0000001016167819 */ /* 0x000fe200000006ff */
[----:B------:R-:W-:Y:S01]  /*2330*/  FADD R15, -R12, R15 ;  /* 0x0000000f0c0f7221 */ /* 0x000fe20000000100 */
[----:B------:R-:W-:Y:S01]  /*2340*/  SHF.L.U32 R23, R24, 0x10, RZ ;  /* 0x0000001018177819 */ /* 0x000fe200000006ff */
[----:B------:R-:W-:Y:S01]  /*2350*/  FADD R19, -R12, R19 ;  /* 0x000000130c137221 */ /* 0x000fe20000000100 */
[----:B------:R-:W-:Y:S01]  /*2360*/  FADD R26, R17, R26 ;  /* 0x0000001a111a7221 */ /* 0x000fe20000000000 */
[----:B------:R-:W-:Y:S01]  /*2370*/  FADD R16, R16, 1 ;  /* 0x3f80000010107421 */ /* 0x000fe20000000000 */
[----:B------:R-:W-:Y:S01]  /*2380*/  FADD R20, R20, 1 ;  /* 0x3f80000014147421 */ /* 0x000fe20000000000 */
[----:B------:R-:W-:Y:S01]  /*2390*/  FADD R22, R22, R23 ;  /* 0x0000001716167221 */ /* 0x000fe20000000000 */
[C---:B-1----:R-:W-:Y:S01]  /*23a0*/  FMUL R15, R0.reuse, R15 ;  /* 0x0000000f000f7220 */ /* 0x042fe20000400000 */
[----:B------:R-:W-:-:S03]  /*23b0*/  FMUL R19, R0, R19 ;  /* 0x0000001300137220 */ /* 0x000fc60000400000 */
[----:B------:R-:W-:Y:S01]  /*23c0*/  FFMA R16, R15, R16, R26 ;  /* 0x000000100f107223 */ /* 0x000fe2000000001a */
[----:B------:R-:W-:Y:S01]  /*23d0*/  FFMA R19, R19, R20, R22 ;  /* 0x0000001413137223 */ /* 0x000fe20000000016 */
[----:B------:R-:W-:-:S04]  /*23e0*/  IMAD.WIDE R14, R13, 0x2, R6 ;  /* 0x000000020d0e7825 */ /* 0x000fc800078e0206 */
[----:B------:R-:W-:Y:S02]  /*23f0*/  F2FP.BF16.F32.PACK_AB R19, R19, R16 ;  /* 0x000000101313723e */ /* 0x000fe400000010ff */
[----:B------:R-:W-:-:S03]  /*2400*/  IADD3 R13, P0, R8, 0x400, RZ ;  /* 0x00000400080d7810 */ /* 0x000fc60007f1e0ff */
[----:B------:R0:W-:Y:S01]  /*2410*/  @!P1 STG.E desc[UR6][R14.64], R19 ;  /* 0x000000130e009986 */ /* 0x0001e2000c101906 */
[----:B------:R-:W-:Y:S01]  /*2420*/  IADD3.X R16, RZ, R9, RZ, P0, !PT ;  /* 0x00000009ff107210 */ /* 0x000fe200007fe4ff */
[----:B------:R-:W-:Y:S08]  /*2430*/  @!P3 BRA `(.L_x_0) ;  /* 0xfffffffc0040b947 */ /* 0x000ff0000383ffff */
[----:B------:R-:W-:Y:S05]  /*2440*/  EXIT ;  /* 0x000000000000794d */ /* 0x000fea0003800000 */
.L_x_1:
[----:B------:R-:W-:-:S00]  /*2450*/  BRA `(.L_x_1) ;  /* 0xfffffffc00fc7947 */ /* 0x000fc0000383ffff */
[----:B------:R-:W-:-:S00]  /*2460*/  NOP ;  /* 0x0000000000007918 */ /* 0x000fc00000000000 */
        /* <DEDUP_REMOVED lines=9> */
.L_x_2:


//--------------------- .nv.global.init           --------------------------
	.section	.nv.global.init,"aw",@progbits
.nv.global.init:
	.type		_$_str,@object
	.size		_$_str,(.L_0 - _$_str)
_$_str:
        /*0000*/ 	.byte	0x5f, 0x5f, 0x43, 0x55, 0x44, 0x41, 0x5f, 0x46, 0x54, 0x5a, 0x00
.L_0:


//--------------------- .nv.shared.triton_        --------------------------
	.section	.nv.shared.triton_,"aw",@nobits
	.sectionflags	@""
	.align	16
	.zero		1024


//--------------------- .nv.constant0.triton_     --------------------------
	.section	.nv.constant0.triton_,"a",@progbits
	.sectionflags	@""
	.align	4
.nv.constant0.triton_:
	.zero		600
